//
// Generated by NVIDIA NVVM Compiler
//
// Compiler Build ID: CL-36424714
// Cuda compilation tools, release 13.0, V13.0.88
// Based on NVVM 20.0.0
//

.version 9.0
.target sm_100
.address_size 64

	// .globl	_Z20gemm_fma_fp32_kernelPKfS0_Pfiii
// _ZZ20gemm_fma_fp32_kernelPKfS0_PfiiiE2As has been demoted
// _ZZ20gemm_fma_fp32_kernelPKfS0_PfiiiE2Bs has been demoted

.visible .entry _Z20gemm_fma_fp32_kernelPKfS0_Pfiii(
	.param .u64 .ptr .align 1 _Z20gemm_fma_fp32_kernelPKfS0_Pfiii_param_0,
	.param .u64 .ptr .align 1 _Z20gemm_fma_fp32_kernelPKfS0_Pfiii_param_1,
	.param .u64 .ptr .align 1 _Z20gemm_fma_fp32_kernelPKfS0_Pfiii_param_2,
	.param .u32 _Z20gemm_fma_fp32_kernelPKfS0_Pfiii_param_3,
	.param .u32 _Z20gemm_fma_fp32_kernelPKfS0_Pfiii_param_4,
	.param .u32 _Z20gemm_fma_fp32_kernelPKfS0_Pfiii_param_5
)
{
	.reg .pred 	%p<26>;
	.reg .b32 	%r<69>;
	.reg .b32 	%f<181>;
	.reg .b64 	%rd<21>;
	// demoted variable
	.shared .align 4 .b8 _ZZ20gemm_fma_fp32_kernelPKfS0_PfiiiE2As[1024];
	// demoted variable
	.shared .align 4 .b8 _ZZ20gemm_fma_fp32_kernelPKfS0_PfiiiE2Bs[1024];
	ld.param.u64 	%rd4, [_Z20gemm_fma_fp32_kernelPKfS0_Pfiii_param_0];
	ld.param.u64 	%rd5, [_Z20gemm_fma_fp32_kernelPKfS0_Pfiii_param_1];
	ld.param.u64 	%rd3, [_Z20gemm_fma_fp32_kernelPKfS0_Pfiii_param_2];
	ld.param.u32 	%r35, [_Z20gemm_fma_fp32_kernelPKfS0_Pfiii_param_3];
	ld.param.u32 	%r36, [_Z20gemm_fma_fp32_kernelPKfS0_Pfiii_param_4];
	ld.param.u32 	%r37, [_Z20gemm_fma_fp32_kernelPKfS0_Pfiii_param_5];
	cvta.to.global.u64 	%rd1, %rd5;
	cvta.to.global.u64 	%rd2, %rd4;
	mov.u32 	%r38, %ctaid.y;
	shl.b32 	%r39, %r38, 4;
	mov.u32 	%r1, %tid.y;
	add.s32 	%r2, %r39, %r1;
	mov.u32 	%r40, %ctaid.x;
	shl.b32 	%r3, %r40, 4;
	mov.u32 	%r4, %tid.x;
	add.s32 	%r5, %r3, %r4;
	setp.lt.s32 	%p1, %r37, 1;
	mov.f32 	%f180, 0f00000000;
	@%p1 bra 	$L__BB0_19;
	shl.b32 	%r42, %r1, 6;
	mov.u32 	%r43, _ZZ20gemm_fma_fp32_kernelPKfS0_PfiiiE2As;
	add.s32 	%r6, %r43, %r42;
	shl.b32 	%r44, %r4, 2;
	add.s32 	%r7, %r6, %r44;
	mul.lo.s32 	%r8, %r37, %r2;
	mov.u32 	%r45, _ZZ20gemm_fma_fp32_kernelPKfS0_PfiiiE2Bs;
	add.s32 	%r10, %r45, %r44;
	add.s32 	%r9, %r10, %r42;
	add.s32 	%r11, %r37, -1;
	setp.lt.u32 	%p2, %r37, 17;
	mov.f32 	%f180, 0f00000000;
	mov.b32 	%r68, 0;
	@%p2 bra 	$L__BB0_13;
	shr.u32 	%r47, %r11, 4;
	add.s32 	%r48, %r47, 1;
	add.s32 	%r49, %r1, 16;
	mad.lo.s32 	%r50, %r36, %r49, %r4;
	add.s32 	%r65, %r50, %r3;
	shl.b32 	%r13, %r36, 5;
	mad.lo.s32 	%r51, %r1, %r36, %r4;
	add.s32 	%r64, %r51, %r3;
	add.s32 	%r62, %r4, %r8;
	and.b32  	%r52, %r48, 536870910;
	neg.s32 	%r61, %r52;
	mov.f32 	%f180, 0f00000000;
	mov.b32 	%r67, 16;
	mov.u32 	%r63, %r4;
	mov.u32 	%r66, %r1;
$L__BB0_3:
	setp.ge.s32 	%p3, %r2, %r35;
	setp.ge.u32 	%p4, %r63, %r37;
	mov.f32 	%f172, 0f00000000;
	or.pred  	%p5, %p3, %p4;
	@%p5 bra 	$L__BB0_5;
	mul.wide.u32 	%rd6, %r62, 4;
	add.s64 	%rd7, %rd2, %rd6;
	ld.global.nc.f32 	%f172, [%rd7];
$L__BB0_5:
	setp.ge.s32 	%p6, %r5, %r36;
	st.shared.f32 	[%r7], %f172;
	setp.ge.u32 	%p7, %r66, %r37;
	mov.f32 	%f173, 0f00000000;
	or.pred  	%p8, %p6, %p7;
	@%p8 bra 	$L__BB0_7;
	mul.wide.u32 	%rd8, %r64, 4;
	add.s64 	%rd9, %rd1, %rd8;
	ld.global.nc.f32 	%f173, [%rd9];
$L__BB0_7:
	st.shared.f32 	[%r9], %f173;
	bar.sync 	0;
	ld.shared.f32 	%f27, [%r6];
	ld.shared.f32 	%f28, [%r10];
	fma.rn.f32 	%f29, %f27, %f28, %f180;
	ld.shared.f32 	%f30, [%r6+4];
	ld.shared.f32 	%f31, [%r10+64];
	fma.rn.f32 	%f32, %f30, %f31, %f29;
	ld.shared.f32 	%f33, [%r6+8];
	ld.shared.f32 	%f34, [%r10+128];
	fma.rn.f32 	%f35, %f33, %f34, %f32;
	ld.shared.f32 	%f36, [%r6+12];
	ld.shared.f32 	%f37, [%r10+192];
	fma.rn.f32 	%f38, %f36, %f37, %f35;
	ld.shared.f32 	%f39, [%r6+16];
	ld.shared.f32 	%f40, [%r10+256];
	fma.rn.f32 	%f41, %f39, %f40, %f38;
	ld.shared.f32 	%f42, [%r6+20];
	ld.shared.f32 	%f43, [%r10+320];
	fma.rn.f32 	%f44, %f42, %f43, %f41;
	ld.shared.f32 	%f45, [%r6+24];
	ld.shared.f32 	%f46, [%r10+384];
	fma.rn.f32 	%f47, %f45, %f46, %f44;
	ld.shared.f32 	%f48, [%r6+28];
	ld.shared.f32 	%f49, [%r10+448];
	fma.rn.f32 	%f50, %f48, %f49, %f47;
	ld.shared.f32 	%f51, [%r6+32];
	ld.shared.f32 	%f52, [%r10+512];
	fma.rn.f32 	%f53, %f51, %f52, %f50;
	ld.shared.f32 	%f54, [%r6+36];
	ld.shared.f32 	%f55, [%r10+576];
	fma.rn.f32 	%f56, %f54, %f55, %f53;
	ld.shared.f32 	%f57, [%r6+40];
	ld.shared.f32 	%f58, [%r10+640];
	fma.rn.f32 	%f59, %f57, %f58, %f56;
	ld.shared.f32 	%f60, [%r6+44];
	ld.shared.f32 	%f61, [%r10+704];
	fma.rn.f32 	%f62, %f60, %f61, %f59;
	ld.shared.f32 	%f63, [%r6+48];
	ld.shared.f32 	%f64, [%r10+768];
	fma.rn.f32 	%f65, %f63, %f64, %f62;
	ld.shared.f32 	%f66, [%r6+52];
	ld.shared.f32 	%f67, [%r10+832];
	fma.rn.f32 	%f68, %f66, %f67, %f65;
	ld.shared.f32 	%f69, [%r6+56];
	ld.shared.f32 	%f70, [%r10+896];
	fma.rn.f32 	%f71, %f69, %f70, %f68;
	ld.shared.f32 	%f72, [%r6+60];
	ld.shared.f32 	%f73, [%r10+960];
	fma.rn.f32 	%f6, %f72, %f73, %f71;
	bar.sync 	0;
	add.s32 	%r53, %r63, 16;
	setp.ge.u32 	%p10, %r53, %r37;
	mov.f32 	%f174, 0f00000000;
	or.pred  	%p11, %p3, %p10;
	@%p11 bra 	$L__BB0_9;
	add.s32 	%r54, %r62, 16;
	mul.wide.u32 	%rd10, %r54, 4;
	add.s64 	%rd11, %rd2, %rd10;
	ld.global.nc.f32 	%f174, [%rd11];
$L__BB0_9:
	st.shared.f32 	[%r7], %f174;
	add.s32 	%r55, %r66, 16;
	setp.ge.u32 	%p13, %r55, %r37;
	mov.f32 	%f175, 0f00000000;
	or.pred  	%p14, %p6, %p13;
	@%p14 bra 	$L__BB0_11;
	mul.wide.u32 	%rd12, %r65, 4;
	add.s64 	%rd13, %rd1, %rd12;
	ld.global.nc.f32 	%f175, [%rd13];
$L__BB0_11:
	st.shared.f32 	[%r9], %f175;
	bar.sync 	0;
	ld.shared.f32 	%f75, [%r6];
	ld.shared.f32 	%f76, [%r10];
	fma.rn.f32 	%f77, %f75, %f76, %f6;
	ld.shared.f32 	%f78, [%r6+4];
	ld.shared.f32 	%f79, [%r10+64];
	fma.rn.f32 	%f80, %f78, %f79, %f77;
	ld.shared.f32 	%f81, [%r6+8];
	ld.shared.f32 	%f82, [%r10+128];
	fma.rn.f32 	%f83, %f81, %f82, %f80;
	ld.shared.f32 	%f84, [%r6+12];
	ld.shared.f32 	%f85, [%r10+192];
	fma.rn.f32 	%f86, %f84, %f85, %f83;
	ld.shared.f32 	%f87, [%r6+16];
	ld.shared.f32 	%f88, [%r10+256];
	fma.rn.f32 	%f89, %f87, %f88, %f86;
	ld.shared.f32 	%f90, [%r6+20];
	ld.shared.f32 	%f91, [%r10+320];
	fma.rn.f32 	%f92, %f90, %f91, %f89;
	ld.shared.f32 	%f93, [%r6+24];
	ld.shared.f32 	%f94, [%r10+384];
	fma.rn.f32 	%f95, %f93, %f94, %f92;
	ld.shared.f32 	%f96, [%r6+28];
	ld.shared.f32 	%f97, [%r10+448];
	fma.rn.f32 	%f98, %f96, %f97, %f95;
	ld.shared.f32 	%f99, [%r6+32];
	ld.shared.f32 	%f100, [%r10+512];
	fma.rn.f32 	%f101, %f99, %f100, %f98;
	ld.shared.f32 	%f102, [%r6+36];
	ld.shared.f32 	%f103, [%r10+576];
	fma.rn.f32 	%f104, %f102, %f103, %f101;
	ld.shared.f32 	%f105, [%r6+40];
	ld.shared.f32 	%f106, [%r10+640];
	fma.rn.f32 	%f107, %f105, %f106, %f104;
	ld.shared.f32 	%f108, [%r6+44];
	ld.shared.f32 	%f109, [%r10+704];
	fma.rn.f32 	%f110, %f108, %f109, %f107;
	ld.shared.f32 	%f111, [%r6+48];
	ld.shared.f32 	%f112, [%r10+768];
	fma.rn.f32 	%f113, %f111, %f112, %f110;
	ld.shared.f32 	%f114, [%r6+52];
	ld.shared.f32 	%f115, [%r10+832];
	fma.rn.f32 	%f116, %f114, %f115, %f113;
	ld.shared.f32 	%f117, [%r6+56];
	ld.shared.f32 	%f118, [%r10+896];
	fma.rn.f32 	%f119, %f117, %f118, %f116;
	ld.shared.f32 	%f120, [%r6+60];
	ld.shared.f32 	%f121, [%r10+960];
	fma.rn.f32 	%f180, %f120, %f121, %f119;
	bar.sync 	0;
	add.s32 	%r67, %r67, 32;
	add.s32 	%r66, %r66, 32;
	add.s32 	%r65, %r65, %r13;
	add.s32 	%r64, %r64, %r13;
	add.s32 	%r63, %r63, 32;
	add.s32 	%r62, %r62, 32;
	add.s32 	%r61, %r61, 2;
	setp.ne.s32 	%p15, %r61, 0;
	@%p15 bra 	$L__BB0_3;
	add.s32 	%r68, %r67, -16;
$L__BB0_13:
	and.b32  	%r56, %r11, 16;
	setp.ne.s32 	%p16, %r56, 0;
	@%p16 bra 	$L__BB0_19;
	setp.ge.s32 	%p17, %r2, %r35;
	add.s32 	%r33, %r68, %r4;
	setp.ge.u32 	%p18, %r33, %r37;
	mov.f32 	%f178, 0f00000000;
	or.pred  	%p19, %p17, %p18;
	@%p19 bra 	$L__BB0_16;
	add.s32 	%r58, %r33, %r8;
	mul.wide.u32 	%rd14, %r58, 4;
	add.s64 	%rd15, %rd2, %rd14;
	ld.global.nc.f32 	%f178, [%rd15];
$L__BB0_16:
	setp.ge.s32 	%p20, %r5, %r36;
	st.shared.f32 	[%r7], %f178;
	add.s32 	%r34, %r68, %r1;
	setp.ge.u32 	%p21, %r34, %r37;
	mov.f32 	%f179, 0f00000000;
	or.pred  	%p22, %p20, %p21;
	@%p22 bra 	$L__BB0_18;
	mad.lo.s32 	%r59, %r34, %r36, %r5;
	mul.wide.u32 	%rd16, %r59, 4;
	add.s64 	%rd17, %rd1, %rd16;
	ld.global.nc.f32 	%f179, [%rd17];
$L__BB0_18:
	st.shared.f32 	[%r9], %f179;
	bar.sync 	0;
	ld.shared.f32 	%f124, [%r6];
	ld.shared.f32 	%f125, [%r10];
	fma.rn.f32 	%f126, %f124, %f125, %f180;
	ld.shared.f32 	%f127, [%r6+4];
	ld.shared.f32 	%f128, [%r10+64];
	fma.rn.f32 	%f129, %f127, %f128, %f126;
	ld.shared.f32 	%f130, [%r6+8];
	ld.shared.f32 	%f131, [%r10+128];
	fma.rn.f32 	%f132, %f130, %f131, %f129;
	ld.shared.f32 	%f133, [%r6+12];
	ld.shared.f32 	%f134, [%r10+192];
	fma.rn.f32 	%f135, %f133, %f134, %f132;
	ld.shared.f32 	%f136, [%r6+16];
	ld.shared.f32 	%f137, [%r10+256];
	fma.rn.f32 	%f138, %f136, %f137, %f135;
	ld.shared.f32 	%f139, [%r6+20];
	ld.shared.f32 	%f140, [%r10+320];
	fma.rn.f32 	%f141, %f139, %f140, %f138;
	ld.shared.f32 	%f142, [%r6+24];
	ld.shared.f32 	%f143, [%r10+384];
	fma.rn.f32 	%f144, %f142, %f143, %f141;
	ld.shared.f32 	%f145, [%r6+28];
	ld.shared.f32 	%f146, [%r10+448];
	fma.rn.f32 	%f147, %f145, %f146, %f144;
	ld.shared.f32 	%f148, [%r6+32];
	ld.shared.f32 	%f149, [%r10+512];
	fma.rn.f32 	%f150, %f148, %f149, %f147;
	ld.shared.f32 	%f151, [%r6+36];
	ld.shared.f32 	%f152, [%r10+576];
	fma.rn.f32 	%f153, %f151, %f152, %f150;
	ld.shared.f32 	%f154, [%r6+40];
	ld.shared.f32 	%f155, [%r10+640];
	fma.rn.f32 	%f156, %f154, %f155, %f153;
	ld.shared.f32 	%f157, [%r6+44];
	ld.shared.f32 	%f158, [%r10+704];
	fma.rn.f32 	%f159, %f157, %f158, %f156;
	ld.shared.f32 	%f160, [%r6+48];
	ld.shared.f32 	%f161, [%r10+768];
	fma.rn.f32 	%f162, %f160, %f161, %f159;
	ld.shared.f32 	%f163, [%r6+52];
	ld.shared.f32 	%f164, [%r10+832];
	fma.rn.f32 	%f165, %f163, %f164, %f162;
	ld.shared.f32 	%f166, [%r6+56];
	ld.shared.f32 	%f167, [%r10+896];
	fma.rn.f32 	%f168, %f166, %f167, %f165;
	ld.shared.f32 	%f169, [%r6+60];
	ld.shared.f32 	%f170, [%r10+960];
	fma.rn.f32 	%f180, %f169, %f170, %f168;
	bar.sync 	0;
$L__BB0_19:
	setp.ge.s32 	%p23, %r2, %r35;
	setp.ge.s32 	%p24, %r5, %r36;
	or.pred  	%p25, %p23, %p24;
	@%p25 bra 	$L__BB0_21;
	mad.lo.s32 	%r60, %r36, %r2, %r5;
	cvta.to.global.u64 	%rd18, %rd3;
	mul.wide.s32 	%rd19, %r60, 4;
	add.s64 	%rd20, %rd18, %rd19;
	st.global.f32 	[%rd20], %f180;
$L__BB0_21:
	ret;

}
	// .globl	_Z20gemm_mma_fp16_kernelPK6__halfS1_Pfiii
.visible .entry _Z20gemm_mma_fp16_kernelPK6__halfS1_Pfiii(
	.param .u64 .ptr .align 1 _Z20gemm_mma_fp16_kernelPK6__halfS1_Pfiii_param_0,
	.param .u64 .ptr .align 1 _Z20gemm_mma_fp16_kernelPK6__halfS1_Pfiii_param_1,
	.param .u64 .ptr .align 1 _Z20gemm_mma_fp16_kernelPK6__halfS1_Pfiii_param_2,
	.param .u32 _Z20gemm_mma_fp16_kernelPK6__halfS1_Pfiii_param_3,
	.param .u32 _Z20gemm_mma_fp16_kernelPK6__halfS1_Pfiii_param_4,
	.param .u32 _Z20gemm_mma_fp16_kernelPK6__halfS1_Pfiii_param_5
)
{
	.reg .pred 	%p<10>;
	.reg .b32 	%r<129>;
	.reg .b32 	%f<125>;
	.reg .b64 	%rd<27>;

	ld.param.u64 	%rd4, [_Z20gemm_mma_fp16_kernelPK6__halfS1_Pfiii_param_0];
	ld.param.u64 	%rd5, [_Z20gemm_mma_fp16_kernelPK6__halfS1_Pfiii_param_1];
	ld.param.u32 	%r26, [_Z20gemm_mma_fp16_kernelPK6__halfS1_Pfiii_param_3];
	ld.param.u32 	%r28, [_Z20gemm_mma_fp16_kernelPK6__halfS1_Pfiii_param_5];
	cvta.to.global.u64 	%rd1, %rd5;
	cvta.to.global.u64 	%rd2, %rd4;
	mov.u32 	%r29, %tid.x;
	setp.gt.u32 	%p1, %r29, 31;
	@%p1 bra 	$L__BB1_10;
	ld.param.u32 	%r119, [_Z20gemm_mma_fp16_kernelPK6__halfS1_Pfiii_param_4];
	mov.u32 	%r30, %ctaid.x;
	mov.u32 	%r32, %ctaid.y;
	shl.b32 	%r1, %r32, 4;
	shl.b32 	%r2, %r30, 4;
	setp.ge.s32 	%p2, %r1, %r26;
	setp.ge.s32 	%p3, %r2, %r119;
	or.pred  	%p4, %p2, %p3;
	@%p4 bra 	$L__BB1_10;
	setp.gt.s32 	%p5, %r28, 0;
	mov.f32 	%f117, 0f00000000;
	mov.f32 	%f118, %f117;
	mov.f32 	%f119, %f117;
	mov.f32 	%f120, %f117;
	mov.f32 	%f121, %f117;
	mov.f32 	%f122, %f117;
	mov.f32 	%f123, %f117;
	mov.f32 	%f124, %f117;
	@%p5 bra 	$L__BB1_3;
	bra.uni 	$L__BB1_9;
$L__BB1_3:
	mul.lo.s32 	%r122, %r28, %r1;
	mul.lo.s32 	%r123, %r28, %r2;
	add.s32 	%r34, %r28, -1;
	shr.u32 	%r35, %r34, 4;
	add.s32 	%r5, %r35, 1;
	and.b32  	%r6, %r5, 3;
	setp.lt.u32 	%p6, %r28, 49;
	mov.b32 	%r125, 0;
	mov.f32 	%f117, 0f00000000;
	mov.f32 	%f118, %f117;
	mov.f32 	%f119, %f117;
	mov.f32 	%f120, %f117;
	mov.f32 	%f121, %f117;
	mov.f32 	%f122, %f117;
	mov.f32 	%f123, %f117;
	mov.f32 	%f124, %f117;
	@%p6 bra 	$L__BB1_6;
	and.b32  	%r37, %r5, 536870908;
	neg.s32 	%r121, %r37;
	mov.b32 	%r125, 0;
	mov.f32 	%f117, 0f00000000;
$L__BB1_5:
	mul.wide.u32 	%rd6, %r122, 2;
	add.s64 	%rd7, %rd2, %rd6;
	mul.wide.u32 	%rd8, %r123, 2;
	add.s64 	%rd9, %rd1, %rd8;
	wmma.load.a.sync.aligned.row.m16n16k16.global.f16 	{%r38, %r39, %r40, %r41, %r42, %r43, %r44, %r45}, [%rd7], %r28;
	wmma.load.b.sync.aligned.col.m16n16k16.global.f16 	{%r46, %r47, %r48, %r49, %r50, %r51, %r52, %r53}, [%rd9], %r28;
	wmma.mma.sync.aligned.row.col.m16n16k16.f32.f32 {%f61, %f62, %f63, %f64, %f65, %f66, %f67, %f68}, {%r38, %r39, %r40, %r41, %r42, %r43, %r44, %r45}, {%r46, %r47, %r48, %r49, %r50, %r51, %r52, %r53}, {%f124, %f123, %f122, %f121, %f120, %f119, %f118, %f117};
	add.s64 	%rd10, %rd7, 32;
	add.s64 	%rd11, %rd9, 32;
	wmma.load.a.sync.aligned.row.m16n16k16.global.f16 	{%r54, %r55, %r56, %r57, %r58, %r59, %r60, %r61}, [%rd10], %r28;
	wmma.load.b.sync.aligned.col.m16n16k16.global.f16 	{%r62, %r63, %r64, %r65, %r66, %r67, %r68, %r69}, [%rd11], %r28;
	wmma.mma.sync.aligned.row.col.m16n16k16.f32.f32 {%f69, %f70, %f71, %f72, %f73, %f74, %f75, %f76}, {%r54, %r55, %r56, %r57, %r58, %r59, %r60, %r61}, {%r62, %r63, %r64, %r65, %r66, %r67, %r68, %r69}, {%f61, %f62, %f63, %f64, %f65, %f66, %f67, %f68};
	add.s64 	%rd12, %rd7, 64;
	add.s64 	%rd13, %rd9, 64;
	wmma.load.a.sync.aligned.row.m16n16k16.global.f16 	{%r70, %r71, %r72, %r73, %r74, %r75, %r76, %r77}, [%rd12], %r28;
	wmma.load.b.sync.aligned.col.m16n16k16.global.f16 	{%r78, %r79, %r80, %r81, %r82, %r83, %r84, %r85}, [%rd13], %r28;
	wmma.mma.sync.aligned.row.col.m16n16k16.f32.f32 {%f77, %f78, %f79, %f80, %f81, %f82, %f83, %f84}, {%r70, %r71, %r72, %r73, %r74, %r75, %r76, %r77}, {%r78, %r79, %r80, %r81, %r82, %r83, %r84, %r85}, {%f69, %f70, %f71, %f72, %f73, %f74, %f75, %f76};
	add.s64 	%rd14, %rd7, 96;
	add.s64 	%rd15, %rd9, 96;
	wmma.load.a.sync.aligned.row.m16n16k16.global.f16 	{%r86, %r87, %r88, %r89, %r90, %r91, %r92, %r93}, [%rd14], %r28;
	wmma.load.b.sync.aligned.col.m16n16k16.global.f16 	{%r94, %r95, %r96, %r97, %r98, %r99, %r100, %r101}, [%rd15], %r28;
	wmma.mma.sync.aligned.row.col.m16n16k16.f32.f32 {%f124, %f123, %f122, %f121, %f120, %f119, %f118, %f117}, {%r86, %r87, %r88, %r89, %r90, %r91, %r92, %r93}, {%r94, %r95, %r96, %r97, %r98, %r99, %r100, %r101}, {%f77, %f78, %f79, %f80, %f81, %f82, %f83, %f84};
	add.s32 	%r125, %r125, 64;
	add.s32 	%r123, %r123, 64;
	add.s32 	%r122, %r122, 64;
	add.s32 	%r121, %r121, 4;
	setp.ne.s32 	%p7, %r121, 0;
	@%p7 bra 	$L__BB1_5;
$L__BB1_6:
	setp.eq.s32 	%p8, %r6, 0;
	@%p8 bra 	$L__BB1_9;
	mad.lo.s32 	%r128, %r28, %r2, %r125;
	mad.lo.s32 	%r127, %r28, %r1, %r125;
	neg.s32 	%r126, %r6;
$L__BB1_8:
	.pragma "nounroll";
	mul.wide.u32 	%rd16, %r127, 2;
	add.s64 	%rd17, %rd2, %rd16;
	mul.wide.u32 	%rd18, %r128, 2;
	add.s64 	%rd19, %rd1, %rd18;
	wmma.load.a.sync.aligned.row.m16n16k16.global.f16 	{%r102, %r103, %r104, %r105, %r106, %r107, %r108, %r109}, [%rd17], %r28;
	wmma.load.b.sync.aligned.col.m16n16k16.global.f16 	{%r110, %r111, %r112, %r113, %r114, %r115, %r116, %r117}, [%rd19], %r28;
	wmma.mma.sync.aligned.row.col.m16n16k16.f32.f32 {%f124, %f123, %f122, %f121, %f120, %f119, %f118, %f117}, {%r102, %r103, %r104, %r105, %r106, %r107, %r108, %r109}, {%r110, %r111, %r112, %r113, %r114, %r115, %r116, %r117}, {%f124, %f123, %f122, %f121, %f120, %f119, %f118, %f117};
	add.s32 	%r128, %r128, 16;
	add.s32 	%r127, %r127, 16;
	add.s32 	%r126, %r126, 1;
	setp.ne.s32 	%p9, %r126, 0;
	@%p9 bra 	$L__BB1_8;
$L__BB1_9:
	ld.param.u32 	%r120, [_Z20gemm_mma_fp16_kernelPK6__halfS1_Pfiii_param_4];
	ld.param.u64 	%rd26, [_Z20gemm_mma_fp16_kernelPK6__halfS1_Pfiii_param_2];
	mul.lo.s32 	%r118, %r120, %r1;
	cvt.u64.u32 	%rd20, %r118;
	cvt.u64.u32 	%rd21, %r2;
	add.s64 	%rd22, %rd20, %rd21;
	cvta.to.global.u64 	%rd23, %rd26;
	shl.b64 	%rd24, %rd22, 2;
	add.s64 	%rd25, %rd23, %rd24;
	wmma.store.d.sync.aligned.row.m16n16k16.global.f32 	[%rd25], {%f124, %f123, %f122, %f121, %f120, %f119, %f118, %f117}, %r120;
$L__BB1_10:
	ret;

}


// ===== COMPILED SASS (sm_100) =====

	.target	sm_100

	.elftype	@"ET_EXEC"


//--------------------- .note.nv.tkinfo           --------------------------
	.section	.note.nv.tkinfo,"",@"SHT_NOTE"
	.sectionflags	@"SHF_NOTE_NV_TKINFO"
	.tkinfo
        /*0018*/ 	.word	0x00000002
        /*0030*/ 	.string	""
        /*0030*/ 	.string	"ptxas"
        /*0030*/ 	.string	"Cuda compilation tools, release 13.0, V13.0.88"
        /*0030*/ 	.string	"Build cuda_13.0.r13.0/compiler.36424714_0"
        /*0030*/ 	.string	"-arch sm_100 -m 64 "



//--------------------- .note.nv.cuinfo           --------------------------
	.section	.note.nv.cuinfo,"",@"SHT_NOTE"
	.sectionflags	@"SHF_NOTE_NV_CUINFO"
        /*0018*/ 	.short	0x0002
        /*001a*/ 	.short	0x0064
        /*001c*/ 	.short	0x0082
	.zero		2


//--------------------- .nv.info                  --------------------------
	.section	.nv.info,"",@"SHT_CUDA_INFO"
	.align	4


	//----- nvinfo : EIATTR_REGCOUNT
	.align		4
        /*0000*/ 	.byte	0x04, 0x2f
        /*0002*/ 	.short	(.L_1 - .L_0)
	.align		4
.L_0:
        /*0004*/ 	.word	index@(_Z20gemm_fma_fp32_kernelPKfS0_Pfiii)
        /*0008*/ 	.word	0x00000020


	//----- nvinfo : EIATTR_FRAME_SIZE
	.align		4
.L_1:
        /*000c*/ 	.byte	0x04, 0x11
        /*000e*/ 	.short	(.L_3 - .L_2)
	.align		4
.L_2:
        /*0010*/ 	.word	index@(_Z20gemm_fma_fp32_kernelPKfS0_Pfiii)
        /*0014*/ 	.word	0x00000000


	//----- nvinfo : EIATTR_REGCOUNT
	.align		4
.L_3:
        /*0018*/ 	.byte	0x04, 0x2f
        /*001a*/ 	.short	(.L_5 - .L_4)
	.align		4
.L_4:
        /*001c*/ 	.word	index@(_Z20gemm_mma_fp16_kernelPK6__halfS1_Pfiii)
        /*0020*/ 	.word	0x00000020


	//----- nvinfo : EIATTR_FRAME_SIZE
	.align		4
.L_5:
        /*0024*/ 	.byte	0x04, 0x11
        /*0026*/ 	.short	(.L_7 - .L_6)
	.align		4
.L_6:
        /*0028*/ 	.word	index@(_Z20gemm_mma_fp16_kernelPK6__halfS1_Pfiii)
        /*002c*/ 	.word	0x00000000


	//----- nvinfo : EIATTR_MIN_STACK_SIZE
	.align		4
.L_7:
        /*0030*/ 	.byte	0x04, 0x12
        /*0032*/ 	.short	(.L_9 - .L_8)
	.align		4
.L_8:
        /*0034*/ 	.word	index@(_Z20gemm_mma_fp16_kernelPK6__halfS1_Pfiii)
        /*0038*/ 	.word	0x00000000


	//----- nvinfo : EIATTR_MIN_STACK_SIZE
	.align		4
.L_9:
        /*003c*/ 	.byte	0x04, 0x12
        /*003e*/ 	.short	(.L_11 - .L_10)
	.align		4
.L_10:
        /*0040*/ 	.word	index@(_Z20gemm_fma_fp32_kernelPKfS0_Pfiii)
        /*0044*/ 	.word	0x00000000
.L_11:


//--------------------- .nv.compat                --------------------------
	.section	.nv.compat,"",@"SHT_CUDA_COMPAT_INFO"
	.align	4
        /*0000*/ 	.byte	0x02, 0x09, 0x00, 0x00, 0x02, 0x02, 0x01, 0x00, 0x02, 0x05, 0x05, 0x00, 0x03, 0x07, 0x01, 0x01
        /*0010*/ 	.byte	0x02, 0x03, 0x00, 0x00, 0x02, 0x06, 0x01, 0x00, 0x04, 0x0b, 0x08, 0x00, 0x09, 0x00, 0x00, 0x00
        /*0020*/ 	.byte	0x00, 0x00, 0x00, 0x00


//--------------------- .nv.info._Z20gemm_mma_fp16_kernelPK6__halfS1_Pfiii --------------------------
	.section	.nv.info._Z20gemm_mma_fp16_kernelPK6__halfS1_Pfiii,"",@"SHT_CUDA_INFO"
	.sectionflags	@""
	.align	4


	//----- nvinfo : EIATTR_CUDA_API_VERSION
	.align		4
        /*0000*/ 	.byte	0x04, 0x37
        /*0002*/ 	.short	(.L_13 - .L_12)
.L_12:
        /*0004*/ 	.word	0x00000082


	//----- nvinfo : EIATTR_KPARAM_INFO
	.align		4
.L_13:
        /*0008*/ 	.byte	0x04, 0x17
        /*000a*/ 	.short	(.L_15 - .L_14)
.L_14:
        /*000c*/ 	.word	0x00000000
        /*0010*/ 	.short	0x0005
        /*0012*/ 	.short	0x0020
        /*0014*/ 	.byte	0x00, 0xf0, 0x11, 0x00


	//----- nvinfo : EIATTR_KPARAM_INFO
	.align		4
.L_15:
        /*0018*/ 	.byte	0x04, 0x17
        /*001a*/ 	.short	(.L_17 - .L_16)
.L_16:
        /*001c*/ 	.word	0x00000000
        /*0020*/ 	.short	0x0004
        /*0022*/ 	.short	0x001c
        /*0024*/ 	.byte	0x00, 0xf0, 0x11, 0x00


	//----- nvinfo : EIATTR_KPARAM_INFO
	.align		4
.L_17:
        /*0028*/ 	.byte	0x04, 0x17
        /*002a*/ 	.short	(.L_19 - .L_18)
.L_18:
        /*002c*/ 	.word	0x00000000
        /*0030*/ 	.short	0x0003
        /*0032*/ 	.short	0x0018
        /*0034*/ 	.byte	0x00, 0xf0, 0x11, 0x00


	//----- nvinfo : EIATTR_KPARAM_INFO
	.align		4
.L_19:
        /*0038*/ 	.byte	0x04, 0x17
        /*003a*/ 	.short	(.L_21 - .L_20)
.L_20:
        /*003c*/ 	.word	0x00000000
        /*0040*/ 	.short	0x0002
        /*0042*/ 	.short	0x0010
        /*0044*/ 	.byte	0x00, 0xf5, 0x21, 0x00


	//----- nvinfo : EIATTR_KPARAM_INFO
	.align		4
.L_21:
        /*0048*/ 	.byte	0x04, 0x17
        /*004a*/ 	.short	(.L_23 - .L_22)
.L_22:
        /*004c*/ 	.word	0x00000000
        /*0050*/ 	.short	0x0001
        /*0052*/ 	.short	0x0008
        /*0054*/ 	.byte	0x00, 0xf5, 0x21, 0x00


	//----- nvinfo : EIATTR_KPARAM_INFO
	.align		4
.L_23:
        /*0058*/ 	.byte	0x04, 0x17
        /*005a*/ 	.short	(.L_25 - .L_24)
.L_24:
        /*005c*/ 	.word	0x00000000
        /*0060*/ 	.short	0x0000
        /*0062*/ 	.short	0x0000
        /*0064*/ 	.byte	0x00, 0xf5, 0x21, 0x00


	//----- nvinfo : EIATTR_SPARSE_MMA_MASK
	.align		4
.L_25:
        /*0068*/ 	.byte	0x03, 0x50
        /*006a*/ 	.short	0x0000


	//----- nvinfo : EIATTR_WMMA_USED
	.align		4
        /*006c*/ 	.byte	0x01, 0x2b
	.zero		2


	//----- nvinfo : EIATTR_MAXREG_COUNT
	.align		4
        /*0070*/ 	.byte	0x03, 0x1b
        /*0072*/ 	.short	0x00ff


	//----- nvinfo : EIATTR_MERCURY_ISA_VERSION
	.align		4
        /*0074*/ 	.byte	0x03, 0x5f
        /*0076*/ 	.short	0x0101


	//----- nvinfo : EIATTR_VRC_CTA_INIT_COUNT
	.align		4
        /*0078*/ 	.byte	0x02, 0x4a
	.zero		1
	.zero		1


	//----- nvinfo : EIATTR_EXIT_INSTR_OFFSETS
	.align		4
        /*007c*/ 	.byte	0x04, 0x1c
        /*007e*/ 	.short	(.L_27 - .L_26)


	//   ....[0]....
.L_26:
        /*0080*/ 	.word	0x00000030


	//   ....[1]....
        /*0084*/ 	.word	0x000000c0


	//   ....[2]....
        /*0088*/ 	.word	0x00000a50


	//----- nvinfo : EIATTR_CBANK_PARAM_SIZE
	.align		4
.L_27:
        /*008c*/ 	.byte	0x03, 0x19
        /*008e*/ 	.short	0x0024


	//----- nvinfo : EIATTR_PARAM_CBANK
	.align		4
        /*0090*/ 	.byte	0x04, 0x0a
        /*0092*/ 	.short	(.L_29 - .L_28)
	.align		4
.L_28:
        /*0094*/ 	.word	index@(.nv.constant0._Z20gemm_mma_fp16_kernelPK6__halfS1_Pfiii)
        /*0098*/ 	.short	0x0380
        /*009a*/ 	.short	0x0024


	//----- nvinfo : EIATTR_SW_WAR
	.align		4
.L_29:
        /*009c*/ 	.byte	0x04, 0x36
        /*009e*/ 	.short	(.L_31 - .L_30)
.L_30:
        /*00a0*/ 	.word	0x00000008
.L_31:


//--------------------- .nv.info._Z20gemm_fma_fp32_kernelPKfS0_Pfiii --------------------------
	.section	.nv.info._Z20gemm_fma_fp32_kernelPKfS0_Pfiii,"",@"SHT_CUDA_INFO"
	.sectionflags	@""
	.align	4


	//----- nvinfo : EIATTR_CUDA_API_VERSION
	.align		4
        /*0000*/ 	.byte	0x04, 0x37
        /*0002*/ 	.short	(.L_33 - .L_32)
.L_32:
        /*0004*/ 	.word	0x00000082


	//----- nvinfo : EIATTR_KPARAM_INFO
	.align		4
.L_33:
        /*0008*/ 	.byte	0x04, 0x17
        /*000a*/ 	.short	(.L_35 - .L_34)
.L_34:
        /*000c*/ 	.word	0x00000000
        /*0010*/ 	.short	0x0005
        /*0012*/ 	.short	0x0020
        /*0014*/ 	.byte	0x00, 0xf0, 0x11, 0x00


	//----- nvinfo : EIATTR_KPARAM_INFO
	.align		4
.L_35:
        /*0018*/ 	.byte	0x04, 0x17
        /*001a*/ 	.short	(.L_37 - .L_36)
.L_36:
        /*001c*/ 	.word	0x00000000
        /*0020*/ 	.short	0x0004
        /*0022*/ 	.short	0x001c
        /*0024*/ 	.byte	0x00, 0xf0, 0x11, 0x00


	//----- nvinfo : EIATTR_KPARAM_INFO
	.align		4
.L_37:
        /*0028*/ 	.byte	0x04, 0x17
        /*002a*/ 	.short	(.L_39 - .L_38)
.L_38:
        /*002c*/ 	.word	0x00000000
        /*0030*/ 	.short	0x0003
        /*0032*/ 	.short	0x0018
        /*0034*/ 	.byte	0x00, 0xf0, 0x11, 0x00


	//----- nvinfo : EIATTR_KPARAM_INFO
	.align		4
.L_39:
        /*0038*/ 	.byte	0x04, 0x17
        /*003a*/ 	.short	(.L_41 - .L_40)
.L_40:
        /*003c*/ 	.word	0x00000000
        /*0040*/ 	.short	0x0002
        /*0042*/ 	.short	0x0010
        /*0044*/ 	.byte	0x00, 0xf5, 0x21, 0x00


	//----- nvinfo : EIATTR_KPARAM_INFO
	.align		4
.L_41:
        /*0048*/ 	.byte	0x04, 0x17
        /*004a*/ 	.short	(.L_43 - .L_42)
.L_42:
        /*004c*/ 	.word	0x00000000
        /*0050*/ 	.short	0x0001
        /*0052*/ 	.short	0x0008
        /*0054*/ 	.byte	0x00, 0xf5, 0x21, 0x00


	//----- nvinfo : EIATTR_KPARAM_INFO
	.align		4
.L_43:
        /*0058*/ 	.byte	0x04, 0x17
        /*005a*/ 	.short	(.L_45 - .L_44)
.L_44:
        /*005c*/ 	.word	0x00000000
        /*0060*/ 	.short	0x0000
        /*0062*/ 	.short	0x0000
        /*0064*/ 	.byte	0x00, 0xf5, 0x21, 0x00


	//----- nvinfo : EIATTR_SPARSE_MMA_MASK
	.align		4
.L_45:
        /*0068*/ 	.byte	0x03, 0x50
        /*006a*/ 	.short	0x0000


	//----- nvinfo : EIATTR_MAXREG_COUNT
	.align		4
        /*006c*/ 	.byte	0x03, 0x1b
        /*006e*/ 	.short	0x00ff


	//----- nvinfo : EIATTR_NUM_BARRIERS
	.align		4
        /*0070*/ 	.byte	0x02, 0x4c
        /*0072*/ 	.byte	0x01
	.zero		1


	//----- nvinfo : EIATTR_MERCURY_ISA_VERSION
	.align		4
        /*0074*/ 	.byte	0x03, 0x5f
        /*0076*/ 	.short	0x0101


	//----- nvinfo : EIATTR_VRC_CTA_INIT_COUNT
	.align		4
        /*0078*/ 	.byte	0x02, 0x4a
	.zero		1
	.zero		1


	//----- nvinfo : EIATTR_EXIT_INSTR_OFFSETS
	.align		4
        /*007c*/ 	.byte	0x04, 0x1c
        /*007e*/ 	.short	(.L_47 - .L_46)


	//   ....[0]....
.L_46:
        /*0080*/ 	.word	0x00000dd0


	//   ....[1]....
        /*0084*/ 	.word	0x00000e20


	//----- nvinfo : EIATTR_CBANK_PARAM_SIZE
	.align		4
.L_47:
        /*0088*/ 	.byte	0x03, 0x19
        /*008a*/ 	.short	0x0024


	//----- nvinfo : EIATTR_PARAM_CBANK
	.align		4
        /*008c*/ 	.byte	0x04, 0x0a
        /*008e*/ 	.short	(.L_49 - .L_48)
	.align		4
.L_48:
        /*0090*/ 	.word	index@(.nv.constant0._Z20gemm_fma_fp32_kernelPKfS0_Pfiii)
        /*0094*/ 	.short	0x0380
        /*0096*/ 	.short	0x0024


	//----- nvinfo : EIATTR_SW_WAR
	.align		4
.L_49:
        /*0098*/ 	.byte	0x04, 0x36
        /*009a*/ 	.short	(.L_51 - .L_50)
.L_50:
        /*009c*/ 	.word	0x00000008
.L_51:


//--------------------- .nv.callgraph             --------------------------
	.section	.nv.callgraph,"",@"SHT_CUDA_CALLGRAPH"
	.align	4
	.sectionentsize	8
	.align		4
        /*0000*/ 	.word	0x00000000
	.align		4
        /*0004*/ 	.word	0xffffffff
	.align		4
        /*0008*/ 	.word	0x00000000
	.align		4
        /*000c*/ 	.word	0xfffffffe
	.align		4
        /*0010*/ 	.word	0x00000000
	.align		4
        /*0014*/ 	.word	0xfffffffd
	.align		4
        /*0018*/ 	.word	0x00000000
	.align		4
        /*001c*/ 	.word	0xfffffffc


//--------------------- .text._Z20gemm_mma_fp16_kernelPK6__halfS1_Pfiii --------------------------
	.section	.text._Z20gemm_mma_fp16_kernelPK6__halfS1_Pfiii,"ax",@progbits
	.align	128
        .global         _Z20gemm_mma_fp16_kernelPK6__halfS1_Pfiii
        .type           _Z20gemm_mma_fp16_kernelPK6__halfS1_Pfiii,@function
        .size           _Z20gemm_mma_fp16_kernelPK6__halfS1_Pfiii,(.L_x_9 - _Z20gemm_mma_fp16_kernelPK6__halfS1_Pfiii)
        .other          _Z20gemm_mma_fp16_kernelPK6__halfS1_Pfiii,@"STO_CUDA_ENTRY STV_DEFAULT"
_Z20gemm_mma_fp16_kernelPK6__halfS1_Pfiii:
.text._Z20gemm_mma_fp16_kernelPK6__halfS1_Pfiii:
[----:B------:R-:W-:Y:S01]  /*0000*/  LDC R1, c[0x0][0x37c] ;  /* 0x0000df00ff017b82 */ /* 0x000fe20000000800 */
[----:B------:R-:W0:Y:S02]  /*0010*/  S2R R0, SR_TID.X ;  /* 0x0000000000007919 */ /* 0x000e240000002100 */
[----:B0-----:R-:W-:-:S13]  /*0020*/  ISETP.GT.U32.AND P0, PT, R0, 0x1f, PT ;  /* 0x0000001f0000780c */ /* 0x001fda0003f04070 */
[----:B------:R-:W-:Y:S05]  /*0030*/  @P0 EXIT ;  /* 0x000000000000094d */ /* 0x000fea0003800000 */
[----:B------:R-:W0:Y:S01]  /*0040*/  S2UR UR6, SR_CTAID.X ;  /* 0x00000000000679c3 */ /* 0x000e220000002500 */
[----:B------:R-:W1:Y:S07]  /*0050*/  LDCU.64 UR20, c[0x0][0x398] ;  /* 0x00007300ff1477ac */ /* 0x000e6e0008000a00 */
[----:B------:R-:W2:Y:S01]  /*0060*/  S2UR UR5, SR_CTAID.Y ;  /* 0x00000000000579c3 */ /* 0x000ea20000002600 */
[----:B0-----:R-:W-:-:S04]  /*0070*/  USHF.L.U32 UR6, UR6, 0x4, URZ ;  /* 0x0000000406067899 */ /* 0x001fc800080006ff */
[----:B-1----:R-:W-:Y:S02]  /*0080*/  UISETP.GE.AND UP0, UPT, UR6, UR21, UPT ;  /* 0x000000150600728c */ /* 0x002fe4000bf06270 */
[----:B--2---:R-:W-:-:S04]  /*0090*/  USHF.L.U32 UR5, UR5, 0x4, URZ ;  /* 0x0000000405057899 */ /* 0x004fc800080006ff */
[----:B------:R-:W-:-:S06]  /*00a0*/  UISETP.GE.OR UP0, UPT, UR5, UR20, UP0 ;  /* 0x000000140500728c */ /* 0x000fcc0008706670 */
[----:B------:R-:W-:-:S13]  /*00b0*/  PLOP3.LUT P0, PT, PT, PT, UP0, 0x80, 0x8 ;  /* 0x000000000008781c */ /* 0x000fda0003f0f008 */
[----:B------:R-:W-:Y:S05]  /*00c0*/  @P0 EXIT ;  /* 0x000000000000094d */ /* 0x000fea0003800000 */
[----:B------:R-:W0:Y:S01]  /*00d0*/  LDCU UR20, c[0x0][0x3a0] ;  /* 0x00007400ff1477ac */ /* 0x000e220008000800 */
[----:B------:R-:W-:Y:S02]  /*00e0*/  CS2R R10, SRZ ;  /* 0x00000000000a7805 */ /* 0x000fe4000001ff00 */
[----:B------:R-:W-:Y:S02]  /*00f0*/  CS2R R8, SRZ ;  /* 0x0000000000087805 */ /* 0x000fe4000001ff00 */
[----:B------:R-:W-:Y:S02]  /*0100*/  CS2R R6, SRZ ;  /* 0x0000000000067805 */ /* 0x000fe4000001ff00 */
[----:B------:R-:W-:Y:S01]  /*0110*/  CS2R R4, SRZ ;  /* 0x0000000000047805 */ /* 0x000fe2000001ff00 */
[----:B------:R-:W1:Y:S01]  /*0120*/  LDCU.64 UR18, c[0x0][0x358] ;  /* 0x00006b00ff1277ac */ /* 0x000e620008000a00 */
[----:B0-----:R-:W-:-:S09]  /*0130*/  UISETP.GT.AND UP0, UPT, UR20, URZ, UPT ;  /* 0x000000ff1400728c */ /* 0x001fd2000bf04270 */
[----:B-1----:R-:W-:Y:S05]  /*0140*/  BRA.U !UP0, `(.L_x_0) ;  /* 0x0000000508f07547 */ /* 0x002fea000b800000 */
[----:B------:R-:W-:Y:S01]  /*0150*/  UISETP.GE.U32.AND UP1, UPT, UR20, 0x31, UPT ;  /* 0x000000311400788c */ /* 0x000fe2000bf26070 */
[----:B------:R-:W-:Y:S01]  /*0160*/  CS2R R10, SRZ ;  /* 0x00000000000a7805 */ /* 0x000fe2000001ff00 */
[----:B------:R-:W-:Y:S01]  /*0170*/  UIADD3 UR4, UPT, UPT, UR20, -0x1, URZ ;  /* 0xffffffff14047890 */ /* 0x000fe2000fffe0ff */
[----:B------:R-:W-:Y:S01]  /*0180*/  CS2R R8, SRZ ;  /* 0x0000000000087805 */ /* 0x000fe2000001ff00 */
[----:B------:R-:W-:Y:S01]  /*0190*/  UIADD3 UR7, UPT, UPT, UR20, -0x1, URZ ;  /* 0xffffffff14077890 */ /* 0x000fe2000fffe0ff */
[----:B------:R-:W-:Y:S01]  /*01a0*/  CS2R R6, SRZ ;  /* 0x0000000000067805 */ /* 0x000fe2000001ff00 */
[----:B------:R-:W-:Y:S01]  /*01b0*/  ULEA.HI UR8, UR4, 0x1, URZ, 0x1c ;  /* 0x0000000104087891 */ /* 0x000fe2000f8fe0ff */
[----:B------:R-:W-:Y:S01]  /*01c0*/  CS2R R4, SRZ ;  /* 0x0000000000047805 */ /* 0x000fe2000001ff00 */
[----:B------:R-:W-:Y:S02]  /*01d0*/  ULEA.HI UR7, UR7, 0x1, URZ, 0x1c ;  /* 0x0000000107077891 */ /* 0x000fe4000f8fe0ff */
[----:B------:R-:W-:Y:S01]  /*01e0*/  ULOP3.LUT UR8, UR8, 0x3, URZ, 0xc0, !UPT ;  /* 0x0000000308087892 */ /* 0x000fe2000f8ec0ff */
[----:B------:R-:W-:-:S03]  /*01f0*/  UMOV UR4, URZ ;  /* 0x000000ff00047c82 */ /* 0x000fc60008000000 */
[----:B------:R-:W-:Y:S01]  /*0200*/  UISETP.NE.AND UP0, UPT, UR8, URZ, UPT ;  /* 0x000000ff0800728c */ /* 0x000fe2000bf05270 */
[----:B------:R-:W-:Y:S10]  /*0210*/  BRA.U !UP1, `(.L_x_1) ;  /* 0x0000000509207547 */ /* 0x000ff4000b800000 */
[----:B------:R-:W0:Y:S01]  /*0220*/  S2R R11, SR_LANEID ;  /* 0x00000000000b7919 */ /* 0x000e220000000000 */
[----:B------:R-:W-:Y:S01]  /*0230*/  USHF.R.U32.HI UR4, URZ, 0x1, UR20 ;  /* 0x00000001ff047899 */ /* 0x000fe20008011614 */
[----:B------:R-:W-:Y:S01]  /*0240*/  IMAD.MOV.U32 R3, RZ, RZ, RZ ;  /* 0x000000ffff037224 */ /* 0x000fe200078e00ff */
[----:B------:R-:W-:Y:S02]  /*0250*/  ULOP3.LUT UR7, UR7, 0x1ffffffc, URZ, 0xc0, !UPT ;  /* 0x1ffffffc07077892 */ /* 0x000fe4000f8ec0ff */
[----:B------:R-:W-:Y:S01]  /*0260*/  UIMAD UR9, UR5, UR20, URZ ;  /* 0x00000014050972a4 */ /* 0x000fe2000f8e02ff */
[----:B------:R-:W1:Y:S01]  /*0270*/  LDCU.128 UR24, c[0x0][0x380] ;  /* 0x00007000ff1877ac */ /* 0x000e620008000c00 */
[----:B------:R-:W-:Y:S02]  /*0280*/  UIMAD UR10, UR6, UR20, URZ ;  /* 0x00000014060a72a4 */ /* 0x000fe4000f8e02ff */
[----:B------:R-:W-:Y:S01]  /*0290*/  UIADD3 UR7, UPT, UPT, -UR7, URZ, URZ ;  /* 0x000000ff07077290 */ /* 0x000fe2000fffe1ff */
[----:B0-----:R-:W-:-:S02]  /*02a0*/  LOP3.LUT R2, R11, 0x3, RZ, 0xc0, !PT ;  /* 0x000000030b027812 */ /* 0x001fc400078ec0ff */
[----:B------:R-:W-:-:S05]  /*02b0*/  SHF.R.U32.HI R11, RZ, 0x2, R11 ;  /* 0x00000002ff0b7819 */ /* 0x000fca000001160b */
[----:B------:R-:W-:Y:S01]  /*02c0*/  IMAD.WIDE.U32 R2, R11, UR4, R2 ;  /* 0x000000040b027c25 */ /* 0x000fe2000f8e0002 */
[----:B------:R-:W-:-:S03]  /*02d0*/  UMOV UR4, URZ ;  /* 0x000000ff00047c82 */ /* 0x000fc60008000000 */
[----:B------:R-:W-:Y:S01]  /*02e0*/  IMAD.MOV.U32 R11, RZ, RZ, RZ ;  /* 0x000000ffff0b7224 */ /* 0x000fe200078e00ff */
[C---:B------:R-:W-:Y:S01]  /*02f0*/  SHF.L.U64.HI R0, R2.reuse, 0x2, R3 ;  /* 0x0000000202007819 */ /* 0x040fe20000010203 */
[----:B-1----:R-:W-:-:S07]  /*0300*/  IMAD.SHL.U32 R2, R2, 0x4, RZ ;  /* 0x0000000402027824 */ /* 0x002fce00078e00ff */
.L_x_2:
[----:B------:R-:W-:Y:S01]  /*0310*/  UIMAD.WIDE.U32 UR12, UR9, 0x2, UR24 ;  /* 0x00000002090c78a5 */ /* 0x000fe2000f8e0018 */
[----:B------:R-:W-:Y:S01]  /*0320*/  IMAD.U32 R29, RZ, RZ, UR20 ;  /* 0x00000014ff1d7e24 */ /* 0x000fe2000f8e00ff */
[----:B------:R-:W-:Y:S01]  /*0330*/  UIMAD.WIDE.U32 UR14, UR10, 0x2, UR26 ;  /* 0x000000020a0e78a5 */ /* 0x000fe2000f8e001a */
[----:B------:R-:W-:-:S03]  /*0340*/  IMAD.U32 R27, RZ, RZ, UR20 ;  /* 0x00000014ff1b7e24 */ /* 0x000fc6000f8e00ff */
[C---:B------:R-:W-:Y:S02]  /*0350*/  IADD3 R22, P0, PT, R2.reuse, UR12, RZ ;  /* 0x0000000c02167c10 */ /* 0x040fe4000ff1e0ff */
[----:B------:R-:W-:Y:S02]  /*0360*/  IADD3 R18, P1, PT, R2, UR14, RZ ;  /* 0x0000000e02127c10 */ /* 0x000fe4000ff3e0ff */
[C---:B------:R-:W-:Y:S02]  /*0370*/  IADD3.X R23, PT, PT, R0.reuse, UR13, RZ, P0, !PT ;  /* 0x0000000d00177c10 */ /* 0x040fe400087fe4ff */
[----:B------:R-:W-:Y:S01]  /*0380*/  IADD3.X R19, PT, PT, R0, UR15, RZ, P1, !PT ;  /* 0x0000000f00137c10 */ /* 0x000fe20008ffe4ff */
[----:B------:R-:W-:Y:S02]  /*0390*/  IMAD.WIDE.U32 R28, R29, 0x10, R22 ;  /* 0x000000101d1c7825 */ /* 0x000fe400078e0016 */
[----:B------:R-:W2:Y:S02]  /*03a0*/  LDG.E R12, desc[UR18][R22.64] ;  /* 0x00000012160c7981 */ /* 0x000ea4000c1e1900 */
[----:B------:R-:W-:-:S02]  /*03b0*/  IMAD.WIDE.U32 R26, R27, 0x10, R18 ;  /* 0x000000101b1a7825 */ /* 0x000fc400078e0012 */
[----:B------:R-:W2:Y:S04]  /*03c0*/  LDG.E R20, desc[UR18][R18.64] ;  /* 0x0000001212147981 */ /* 0x000ea8000c1e1900 */
[----:B------:R-:W2:Y:S04]  /*03d0*/  LDG.E R21, desc[UR18][R18.64+0x10] ;  /* 0x0000101212157981 */ /* 0x000ea8000c1e1900 */
[----:B------:R-:W2:Y:S04]  /*03e0*/  LDG.E R14, desc[UR18][R22.64+0x10] ;  /* 0x00001012160e7981 */ /* 0x000ea8000c1e1900 */
[----:B------:R-:W3:Y:S04]  /*03f0*/  LDG.E R16, desc[UR18][R26.64] ;  /* 0x000000121a107981 */ /* 0x000ee8000c1e1900 */
[----:B------:R-:W2:Y:S04]  /*0400*/  LDG.E R13, desc[UR18][R28.64] ;  /* 0x000000121c0d7981 */ /* 0x000ea8000c1e1900 */
[----:B------:R-:W2:Y:S04]  /*0410*/  LDG.E R15, desc[UR18][R28.64+0x10] ;  /* 0x000010121c0f7981 */ /* 0x000ea8000c1e1900 */
[----:B------:R-:W3:Y:S04]  /*0420*/  LDG.E R17, desc[UR18][R26.64+0x10] ;  /* 0x000010121a117981 */ /* 0x000ee8000c1e1900 */
[----:B------:R-:W4:Y:S04]  /*0430*/  LDG.E R24, desc[UR18][R26.64+0x40] ;  /* 0x000040121a187981 */ /* 0x000f28000c1e1900 */
[----:B------:R-:W4:Y:S01]  /*0440*/  LDG.E R25, desc[UR18][R26.64+0x50] ;  /* 0x000050121a197981 */ /* 0x000f22000c1e1900 */
[C---:B--2---:R-:W-:Y:S03]  /*0450*/  HMMA.16816.F32 R4, R12.reuse, R20, R4 ;  /* 0x000000140c04723c */ /* 0x044fe60000001804 */
[----:B------:R-:W2:Y:S04]  /*0460*/  LDG.E R20, desc[UR18][R18.64+0x20] ;  /* 0x0000201212147981 */ /* 0x000ea8000c1e1900 */
[----:B------:R-:W2:Y:S01]  /*0470*/  LDG.E R21, desc[UR18][R18.64+0x30] ;  /* 0x0000301212157981 */ /* 0x000ea2000c1e1900 */
[----:B---3--:R-:W-:Y:S03]  /*0480*/  HMMA.16816.F32 R8, R12, R16, R8 ;  /* 0x000000100c08723c */ /* 0x008fe60000001808 */
[----:B------:R-:W2:Y:S04]  /*0490*/  LDG.E R12, desc[UR18][R22.64+0x20] ;  /* 0x00002012160c7981 */ /* 0x000ea8000c1e1900 */
[----:B------:R-:W2:Y:S04]  /*04a0*/  LDG.E R14, desc[UR18][R22.64+0x30] ;  /* 0x00003012160e7981 */ /* 0x000ea8000c1e1900 */
[----:B------:R-:W3:Y:S04]  /*04b0*/  LDG.E R16, desc[UR18][R26.64+0x20] ;  /* 0x000020121a107981 */ /* 0x000ee8000c1e1900 */
[----:B------:R-:W2:Y:S04]  /*04c0*/  LDG.E R13, desc[UR18][R28.64+0x20] ;  /* 0x000020121c0d7981 */ /* 0x000ea8000c1e1900 */
[----:B------:R-:W2:Y:S04]  /*04d0*/  LDG.E R15, desc[UR18][R28.64+0x30] ;  /* 0x000030121c0f7981 */ /* 0x000ea8000c1e1900 */
[----:B------:R-:W3:Y:S01]  /*04e0*/  LDG.E R17, desc[UR18][R26.64+0x30] ;  /* 0x000030121a117981 */ /* 0x000ee2000c1e1900 */
[C---:B--2---:R-:W-:Y:S03]  /*04f0*/  HMMA.16816.F32 R4, R12.reuse, R20, R4 ;  /* 0x000000140c04723c */ /* 0x044fe60000001804 */
[----:B------:R-:W2:Y:S04]  /*0500*/  LDG.E R20, desc[UR18][R18.64+0x60] ;  /* 0x0000601212147981 */ /* 0x000ea8000c1e1900 */
[----:B------:R-:W2:Y:S01]  /*0510*/  LDG.E R21, desc[UR18][R18.64+0x70] ;  /* 0x0000701212157981 */ /* 0x000ea2000c1e1900 */
[----:B---3--:R-:W-:Y:S03]  /*0520*/  HMMA.16816.F32 R8, R12, R16, R8 ;  /* 0x000000100c08723c */ /* 0x008fe60000001808 */
[----:B------:R-:W3:Y:S04]  /*0530*/  LDG.E R16, desc[UR18][R18.64+0x40] ;  /* 0x0000401212107981 */ /* 0x000ee8000c1e1900 */
[----:B------:R-:W3:Y:S04]  /*0540*/  LDG.E R17, desc[UR18][R18.64+0x50] ;  /* 0x0000501212117981 */ /* 0x000ee8000c1e1900 */
[----:B------:R-:W3:Y:S04]  /*0550*/  LDG.E R12, desc[UR18][R22.64+0x40] ;  /* 0x00004012160c7981 */ /* 0x000ee8000c1e1900 */
[----:B------:R-:W3:Y:S04]  /*0560*/  LDG.E R14, desc[UR18][R22.64+0x50] ;  /* 0x00005012160e7981 */ /* 0x000ee8000c1e1900 */
[----:B------:R-:W3:Y:S04]  /*0570*/  LDG.E R13, desc[UR18][R28.64+0x40] ;  /* 0x000040121c0d7981 */ /* 0x000ee8000c1e1900 */
[----:B------:R-:W3:Y:S04]  /*0580*/  LDG.E R15, desc[UR18][R28.64+0x50] ;  /* 0x000050121c0f7981 */ /* 0x000ee8000c1e1900 */
[----:B------:R-:W2:Y:S04]  /*0590*/  LDG.E R18, desc[UR18][R22.64+0x70] ;  /* 0x0000701216127981 */ /* 0x000ea8000c1e1900 */
[----:B------:R-:W2:Y:S01]  /*05a0*/  LDG.E R19, desc[UR18][R28.64+0x70] ;  /* 0x000070121c137981 */ /* 0x000ea2000c1e1900 */
[C---:B---3--:R-:W-:Y:S03]  /*05b0*/  HMMA.16816.F32 R4, R12.reuse, R16, R4 ;  /* 0x000000100c04723c */ /* 0x048fe60000001804 */
[----:B------:R-:W2:Y:S04]  /*05c0*/  LDG.E R16, desc[UR18][R22.64+0x60] ;  /* 0x0000601216107981 */ /* 0x000ea8000c1e1900 */
[----:B------:R-:W2:Y:S04]  /*05d0*/  LDG.E R17, desc[UR18][R28.64+0x60] ;  /* 0x000060121c117981 */ /* 0x000ea8000c1e1900 */
[----:B------:R-:W3:Y:S04]  /*05e0*/  LDG.E R22, desc[UR18][R26.64+0x60] ;  /* 0x000060121a167981 */ /* 0x000ee8000c1e1900 */
[----:B------:R-:W3:Y:S01]  /*05f0*/  LDG.E R23, desc[UR18][R26.64+0x70] ;  /* 0x000070121a177981 */ /* 0x000ee2000c1e1900 */
[----:B----4-:R-:W-:Y:S01]  /*0600*/  HMMA.16816.F32 R8, R12, R24, R8 ;  /* 0x000000180c08723c */ /* 0x010fe20000001808 */
[----:B------:R-:W-:-:S04]  /*0610*/  UIADD3 UR7, UPT, UPT, UR7, 0x4, URZ ;  /* 0x0000000407077890 */ /* 0x000fc8000fffe0ff */
[----:B------:R-:W-:Y:S02]  /*0620*/  UISETP.NE.AND UP1, UPT, UR7, URZ, UPT ;  /* 0x000000ff0700728c */ /* 0x000fe4000bf25270 */
[----:B------:R-:W-:Y:S02]  /*0630*/  UIADD3 UR4, UPT, UPT, UR4, 0x40, URZ ;  /* 0x0000004004047890 */ /* 0x000fe4000fffe0ff */
[----:B------:R-:W-:Y:S02]  /*0640*/  UIADD3 UR10, UPT, UPT, UR10, 0x40, URZ ;  /* 0x000000400a0a7890 */ /* 0x000fe4000fffe0ff */
[----:B------:R-:W-:Y:S01]  /*0650*/  UIADD3 UR9, UPT, UPT, UR9, 0x40, URZ ;  /* 0x0000004009097890 */ /* 0x000fe2000fffe0ff */
[C---:B--2---:R-:W-:Y:S08]  /*0660*/  HMMA.16816.F32 R4, R16.reuse, R20, R4 ;  /* 0x000000141004723c */ /* 0x044ff00000001804 */
[----:B---3--:R-:W-:Y:S01]  /*0670*/  HMMA.16816.F32 R8, R16, R22, R8 ;  /* 0x000000161008723c */ /* 0x008fe20000001808 */
[----:B------:R-:W-:-:S04]  /*0680*/  NOP ;  /* 0x0000000000007918 */ /* 0x000fc80000000000 */
[----:B------:R-:W-:-:S15]  /*0690*/  BRA.U UP1, `(.L_x_2) ;  /* 0xfffffffd011c7547 */ /* 0x000fde000b83ffff */
.L_x_1:
[----:B------:R-:W-:Y:S05]  /*06a0*/  BRA.U !UP0, `(.L_x_0) ;  /* 0x0000000108987547 */ /* 0x000fea000b800000 */
[----:B------:R-:W0:Y:S01]  /*06b0*/  S2R R0, SR_LANEID ;  /* 0x0000000000007919 */ /* 0x000e220000000000 */
[----:B------:R-:W-:Y:S01]  /*06c0*/  USHF.R.U32.HI UR7, URZ, 0x1, UR20 ;  /* 0x00000001ff077899 */ /* 0x000fe20008011614 */
[----:B------:R-:W-:Y:S01]  /*06d0*/  IMAD.MOV.U32 R3, RZ, RZ, RZ ;  /* 0x000000ffff037224 */ /* 0x000fe200078e00ff */
[----:B------:R-:W-:Y:S01]  /*06e0*/  UIMAD UR9, UR6, UR20, UR4 ;  /* 0x00000014060972a4 */ /* 0x000fe2000f8e0204 */
[----:B------:R-:W1:Y:S01]  /*06f0*/  LDCU.128 UR12, c[0x0][0x380] ;  /* 0x00007000ff0c77ac */ /* 0x000e620008000c00 */
[----:B------:R-:W-:Y:S01]  /*0700*/  UIMAD UR4, UR5, UR20, UR4 ;  /* 0x00000014050472a4 */ /* 0x000fe2000f8e0204 */
[----:B0-----:R-:W-:Y:S02]  /*0710*/  LOP3.LUT R2, R0, 0x3, RZ, 0xc0, !PT ;  /* 0x0000000300027812 */ /* 0x001fe400078ec0ff */
[----:B------:R-:W-:-:S05]  /*0720*/  SHF.R.U32.HI R13, RZ, 0x2, R0 ;  /* 0x00000002ff0d7819 */ /* 0x000fca0000011600 */
[----:B------:R-:W-:Y:S01]  /*0730*/  IMAD.WIDE.U32 R2, R13, UR7, R2 ;  /* 0x000000070d027c25 */ /* 0x000fe2000f8e0002 */
[----:B------:R-:W-:-:S03]  /*0740*/  UIADD3 UR7, UPT, UPT, -UR8, URZ, URZ ;  /* 0x000000ff08077290 */ /* 0x000fc6000fffe1ff */
[C---:B------:R-:W-:Y:S01]  /*0750*/  IMAD.SHL.U32 R0, R2.reuse, 0x4, RZ ;  /* 0x0000000402007824 */ /* 0x040fe200078e00ff */
[----:B-1----:R-:W-:-:S08]  /*0760*/  SHF.L.U64.HI R26, R2, 0x2, R3 ;  /* 0x00000002021a7819 */ /* 0x002fd00000010203 */
.L_x_3:
        /* <DEDUP_REMOVED lines=14> */
[----:B------:R-:W2:Y:S04]  /*0850*/  LDG.E R13, desc[UR18][R16.64] ;  /* 0x00000012100d7981 */ /* 0x000ea8000c1e1900 */
[----:B------:R-:W2:Y:S04]  /*0860*/  LDG.E R15, desc[UR18][R16.64+0x10] ;  /* 0x00001012100f7981 */ /* 0x000ea8000c1e1900 */
[----:B------:R-:W3:Y:S04]  /*0870*/  LDG.E R24, desc[UR18][R20.64] ;  /* 0x0000001214187981 */ /* 0x000ee8000c1e1900 */
[----:B------:R-:W3:Y:S01]  /*0880*/  LDG.E R25, desc[UR18][R20.64+0x10] ;  /* 0x0000101214197981 */ /* 0x000ee2000c1e1900 */
[----:B------:R-:W-:-:S04]  /*0890*/  UIADD3 UR7, UPT, UPT, UR7, 0x1, URZ ;  /* 0x0000000107077890 */ /* 0x000fc8000fffe0ff */
[----:B------:R-:W-:Y:S02]  /*08a0*/  UISETP.NE.AND UP0, UPT, UR7, URZ, UPT ;  /* 0x000000ff0700728c */ /* 0x000fe4000bf05270 */
[----:B------:R-:W-:Y:S02]  /*08b0*/  UIADD3 UR9, UPT, UPT, UR9, 0x10, URZ ;  /* 0x0000001009097890 */ /* 0x000fe4000fffe0ff */
[----:B------:R-:W-:Y:S01]  /*08c0*/  UIADD3 UR4, UPT, UPT, UR4, 0x10, URZ ;  /* 0x0000001004047890 */ /* 0x000fe2000fffe0ff */
[C---:B--2---:R-:W-:Y:S08]  /*08d0*/  HMMA.16816.F32 R4, R12.reuse, R22, R4 ;  /* 0x000000160c04723c */ /* 0x044ff00000001804 */
[----:B---3--:R-:W-:Y:S01]  /*08e0*/  HMMA.16816.F32 R8, R12, R24, R8 ;  /* 0x000000180c08723c */ /* 0x008fe20000001808 */
[----:B------:R-:W-:-:S04]  /*08f0*/  NOP ;  /* 0x0000000000007918 */ /* 0x000fc80000000000 */
[----:B------:R-:W-:-:S15]  /*0900*/  BRA.U UP0, `(.L_x_3) ;  /* 0xfffffffd00987547 */ /* 0x000fde000b83ffff */
.L_x_0:
[----:B------:R-:W0:Y:S01]  /*0910*/  S2R R0, SR_LANEID ;  /* 0x0000000000007919 */ /* 0x000e220000000000 */
[----:B------:R-:W1:Y:S01]  /*0920*/  LDCU.64 UR8, c[0x0][0x390] ;  /* 0x00007200ff0877ac */ /* 0x000e620008000a00 */
[----:B------:R-:W-:Y:S01]  /*0930*/  IMAD.MOV.U32 R3, RZ, RZ, RZ ;  /* 0x000000ffff037224 */ /* 0x000fe200078e00ff */
[----:B------:R-:W-:Y:S02]  /*0940*/  UIMAD UR5, UR5, UR21, URZ ;  /* 0x00000015050572a4 */ /* 0x000fe4000f8e02ff */
[----:B------:R-:W-:Y:S02]  /*0950*/  USHF.R.U32.HI UR4, URZ, 0x1, UR21 ;  /* 0x00000001ff047899 */ /* 0x000fe40008011615 */
[----:B------:R-:W-:-:S04]  /*0960*/  UIADD3 UR6, UP0, UPT, UR5, UR6, URZ ;  /* 0x0000000605067290 */ /* 0x000fc8000ff1e0ff */
[----:B------:R-:W-:Y:S02]  /*0970*/  UIADD3.X UR7, UPT, UPT, URZ, URZ, URZ, UP0, !UPT ;  /* 0x000000ffff077290 */ /* 0x000fe400087fe4ff */
[----:B-1----:R-:W-:-:S04]  /*0980*/  ULEA UR5, UP0, UR6, UR8, 0x2 ;  /* 0x0000000806057291 */ /* 0x002fc8000f8010ff */
[----:B------:R-:W-:Y:S01]  /*0990*/  ULEA.HI.X UR6, UR6, UR9, UR7, 0x2, UP0 ;  /* 0x0000000906067291 */ /* 0x000fe200080f1407 */
[----:B0-----:R-:W-:Y:S02]  /*09a0*/  LOP3.LUT R2, R0, 0x3, RZ, 0xc0, !PT ;  /* 0x0000000300027812 */ /* 0x001fe400078ec0ff */
[----:B------:R-:W-:-:S05]  /*09b0*/  SHF.R.U32.HI R13, RZ, 0x2, R0 ;  /* 0x00000002ff0d7819 */ /* 0x000fca0000011600 */
[----:B------:R-:W-:-:S03]  /*09c0*/  IMAD.WIDE.U32 R2, R13, UR4, R2 ;  /* 0x000000040d027c25 */ /* 0x000fc6000f8e0002 */
[----:B------:R-:W-:-:S04]  /*09d0*/  LEA R12, P0, R2, UR5, 0x3 ;  /* 0x00000005020c7c11 */ /* 0x000fc8000f8018ff */
[----:B------:R-:W-:Y:S01]  /*09e0*/  LEA.HI.X R13, R2, UR6, R3, 0x3, P0 ;  /* 0x00000006020d7c11 */ /* 0x000fe200080f1c03 */
[----:B------:R-:W-:-:S04]  /*09f0*/  IMAD.U32 R3, RZ, RZ, UR4 ;  /* 0x00000004ff037e24 */ /* 0x000fc8000f8e00ff */
[----:B------:R-:W-:Y:S01]  /*0a00*/  IMAD.WIDE.U32 R2, R3, 0x40, R12 ;  /* 0x0000004003027825 */ /* 0x000fe200078e000c */
[----:B------:R-:W-:Y:S04]  /*0a10*/  STG.E.64 desc[UR18][R12.64], R4 ;  /* 0x000000040c007986 */ /* 0x000fe8000c101b12 */
[----:B------:R-:W-:Y:S04]  /*0a20*/  STG.E.64 desc[UR18][R2.64], R6 ;  /* 0x0000000602007986 */ /* 0x000fe8000c101b12 */
[----:B------:R-:W-:Y:S04]  /*0a30*/  STG.E.64 desc[UR18][R12.64+0x20], R8 ;  /* 0x000020080c007986 */ /* 0x000fe8000c101b12 */
[----:B------:R-:W-:Y:S01]  /*0a40*/  STG.E.64 desc[UR18][R2.64+0x20], R10 ;  /* 0x0000200a02007986 */ /* 0x000fe2000c101b12 */
[----:B------:R-:W-:Y:S05]  /*0a50*/  EXIT ;  /* 0x000000000000794d */ /* 0x000fea0003800000 */
.L_x_4:
[----:B------:R-:W-:-:S00]  /*0a60*/  BRA `(.L_x_4) ;  /* 0xfffffffc00fc7947 */ /* 0x000fc0000383ffff */
[----:B------:R-:W-:-:S00]  /*0a70*/  NOP ;  /* 0x0000000000007918 */ /* 0x000fc00000000000 */
        /* <DEDUP_REMOVED lines=8> */
.L_x_9:


//--------------------- .text._Z20gemm_fma_fp32_kernelPKfS0_Pfiii --------------------------
	.section	.text._Z20gemm_fma_fp32_kernelPKfS0_Pfiii,"ax",@progbits
	.align	128
        .global         _Z20gemm_fma_fp32_kernelPKfS0_Pfiii
        .type           _Z20gemm_fma_fp32_kernelPKfS0_Pfiii,@function
        .size           _Z20gemm_fma_fp32_kernelPKfS0_Pfiii,(.L_x_10 - _Z20gemm_fma_fp32_kernelPKfS0_Pfiii)
        .other          _Z20gemm_fma_fp32_kernelPKfS0_Pfiii,@"STO_CUDA_ENTRY STV_DEFAULT"
_Z20gemm_fma_fp32_kernelPKfS0_Pfiii:
.text._Z20gemm_fma_fp32_kernelPKfS0_Pfiii:
[----:B------:R-:W-:Y:S01]  /*0000*/  LDC R1, c[0x0][0x37c] ;  /* 0x0000df00ff017b82 */ /* 0x000fe20000000800 */
[----:B------:R-:W0:Y:S01]  /*0010*/  S2R R3, SR_CTAID.Y ;  /* 0x0000000000037919 */ /* 0x000e220000002600 */
[----:B------:R-:W1:Y:S01]  /*0020*/  LDCU UR7, c[0x0][0x3a0] ;  /* 0x00007400ff0777ac */ /* 0x000e620008000800 */
[----:B------:R-:W-:Y:S01]  /*0030*/  HFMA2 R25, -RZ, RZ, 0, 0 ;  /* 0x00000000ff197431 */ /* 0x000fe200000001ff */
[----:B------:R-:W0:Y:S01]  /*0040*/  S2R R14, SR_TID.Y ;  /* 0x00000000000e7919 */ /* 0x000e220000002200 */
[----:B------:R-:W2:Y:S01]  /*0050*/  LDCU.64 UR10, c[0x0][0x358] ;  /* 0x00006b00ff0a77ac */ /* 0x000ea20008000a00 */
[----:B------:R-:W3:Y:S01]  /*0060*/  S2R R6, SR_CTAID.X ;  /* 0x0000000000067919 */ /* 0x000ee20000002500 */
[----:B------:R-:W3:Y:S01]  /*0070*/  S2R R13, SR_TID.X ;  /* 0x00000000000d7919 */ /* 0x000ee20000002100 */
[----:B-1----:R-:W-:Y:S01]  /*0080*/  UISETP.GE.AND UP0, UPT, UR7, 0x1, UPT ;  /* 0x000000010700788c */ /* 0x002fe2000bf06270 */
[----:B0-----:R-:W-:Y:S02]  /*0090*/  LEA R0, R3, R14, 0x4 ;  /* 0x0000000e03007211 */ /* 0x001fe400078e20ff */
[----:B---3--:R-:W-:-:S06]  /*00a0*/  LEA R3, R6, R13, 0x4 ;  /* 0x0000000d06037211 */ /* 0x008fcc00078e20ff */
[----:B--2---:R-:W-:Y:S05]  /*00b0*/  BRA.U !UP0, `(.L_x_5) ;  /* 0x0000000d08387547 */ /* 0x004fea000b800000 */
[----:B------:R-:W0:Y:S01]  /*00c0*/  S2UR UR6, SR_CgaCtaId ;  /* 0x00000000000679c3 */ /* 0x000e220000008800 */
[----:B------:R-:W-:Y:S01]  /*00d0*/  UMOV UR4, 0x400 ;  /* 0x0000040000047882 */ /* 0x000fe20000000000 */
[----:B------:R-:W-:Y:S01]  /*00e0*/  UISETP.GE.U32.AND UP0, UPT, UR7, 0x11, UPT ;  /* 0x000000110700788c */ /* 0x000fe2000bf06070 */
[----:B------:R-:W-:Y:S01]  /*00f0*/  MOV R25, RZ ;  /* 0x000000ff00197202 */ /* 0x000fe20000000f00 */
[----:B------:R-:W-:Y:S02]  /*0100*/  UIADD3 UR5, UPT, UPT, UR4, 0x400, URZ ;  /* 0x0000040004057890 */ /* 0x000fe4000fffe0ff */
[----:B------:R-:W-:Y:S02]  /*0110*/  UIADD3 UR8, UPT, UPT, UR7, -0x1, URZ ;  /* 0xffffffff07087890 */ /* 0x000fe4000fffe0ff */
[----:B0-----:R-:W-:Y:S02]  /*0120*/  ULEA UR4, UR6, UR4, 0x18 ;  /* 0x0000000406047291 */ /* 0x001fe4000f8ec0ff */
[----:B------:R-:W-:-:S04]  /*0130*/  ULEA UR5, UR6, UR5, 0x18 ;  /* 0x0000000506057291 */ /* 0x000fc8000f8ec0ff */
[C---:B------:R-:W-:Y:S01]  /*0140*/  LEA R2, R14.reuse, UR4, 0x6 ;  /* 0x000000040e027c11 */ /* 0x040fe2000f8e30ff */
[----:B------:R-:W-:Y:S01]  /*0150*/  UMOV UR4, URZ ;  /* 0x000000ff00047c82 */ /* 0x000fe20008000000 */
[C---:B------:R-:W-:Y:S02]  /*0160*/  LEA R16, R13.reuse, UR5, 0x2 ;  /* 0x000000050d107c11 */ /* 0x040fe4000f8e10ff */
[----:B------:R-:W-:Y:S02]  /*0170*/  LEA R22, R13, R2, 0x2 ;  /* 0x000000020d167211 */ /* 0x000fe400078e10ff */
[----:B------:R-:W-:Y:S01]  /*0180*/  LEA R20, R14, R16, 0x6 ;  /* 0x000000100e147211 */ /* 0x000fe200078e30ff */
[----:B------:R-:W-:Y:S06]  /*0190*/  BRA.U !UP0, `(.L_x_6) ;  /* 0x0000000908107547 */ /* 0x000fec000b800000 */
[----:B------:R-:W0:Y:S01]  /*01a0*/  LDCU.64 UR12, c[0x0][0x398] ;  /* 0x00007300ff0c77ac */ /* 0x000e220008000a00 */
[----:B------:R-:W1:Y:S01]  /*01b0*/  LDC R12, c[0x0][0x39c] ;  /* 0x0000e700ff0c7b82 */ /* 0x000e620000000800 */
[----:B------:R-:W-:Y:S01]  /*01c0*/  IADD3 R4, PT, PT, R14, 0x10, RZ ;  /* 0x000000100e047810 */ /* 0x000fe20007ffe0ff */
[----:B------:R-:W-:Y:S01]  /*01d0*/  IMAD R18, R0, UR7, R13 ;  /* 0x0000000700127c24 */ /* 0x000fe2000f8e020d */
[----:B------:R-:W-:Y:S01]  /*01e0*/  ULEA.HI UR4, UR8, 0x1, URZ, 0x1c ;  /* 0x0000000108047891 */ /* 0x000fe2000f8fe0ff */
[----:B------:R-:W-:Y:S01]  /*01f0*/  MOV R25, RZ ;  /* 0x000000ff00197202 */ /* 0x000fe20000000f00 */
[----:B------:R-:W2:Y:S01]  /*0200*/  LDCU UR6, c[0x0][0x3a0] ;  /* 0x00007400ff0677ac */ /* 0x000ea20008000800 */
[----:B------:R-:W-:Y:S02]  /*0210*/  MOV R17, R13 ;  /* 0x0000000d00117202 */ /* 0x000fe40000000f00 */
[----:B------:R-:W-:Y:S01]  /*0220*/  MOV R15, R14 ;  /* 0x0000000e000f7202 */ /* 0x000fe20000000f00 */
[----:B------:R-:W-:Y:S01]  /*0230*/  ULOP3.LUT UR4, UR4, 0x1ffffffe, URZ, 0xc0, !UPT ;  /* 0x1ffffffe04047892 */ /* 0x000fe2000f8ec0ff */
[----:B------:R-:W-:-:S03]  /*0240*/  UMOV UR5, 0x10 ;  /* 0x0000001000057882 */ /* 0x000fc60000000000 */
[----:B------:R-:W-:Y:S01]  /*0250*/  UIADD3 UR4, UPT, UPT, -UR4, URZ, URZ ;  /* 0x000000ff04047290 */ /* 0x000fe2000fffe1ff */
[--C-:B0-----:R-:W-:Y:S01]  /*0260*/  IMAD R4, R4, UR13, R13.reuse ;  /* 0x0000000d04047c24 */ /* 0x101fe2000f8e020d */
[----:B------:R-:W-:Y:S01]  /*0270*/  ISETP.GE.AND P1, PT, R0, UR12, PT ;  /* 0x0000000c00007c0c */ /* 0x000fe2000bf26270 */
[----:B------:R-:W-:-:S03]  /*0280*/  IMAD R19, R14, UR13, R13 ;  /* 0x0000000d0e137c24 */ /* 0x000fc6000f8e020d */
[C---:B------:R-:W-:Y:S02]  /*0290*/  LEA R21, R6.reuse, R4, 0x4 ;  /* 0x0000000406157211 */ /* 0x040fe400078e20ff */
[----:B--2---:R-:W-:-:S07]  /*02a0*/  LEA R19, R6, R19, 0x4 ;  /* 0x0000001306137211 */ /* 0x004fce00078e20ff */
.L_x_7:
[----:B-1----:R-:W-:Y:S01]  /*02b0*/  ISETP.GE.AND P0, PT, R3, R12, PT ;  /* 0x0000000c0300720c */ /* 0x002fe20003f06270 */
[----:B------:R-:W-:Y:S01]  /*02c0*/  UMOV UR7, UR6 ;  /* 0x0000000600077c82 */ /* 0x000fe20008000000 */
[----:B------:R-:W-:Y:S01]  /*02d0*/  HFMA2 R27, -RZ, RZ, 0, 0 ;  /* 0x00000000ff1b7431 */ /* 0x000fe200000001ff */
[----:B------:R-:W-:Y:S02]  /*02e0*/  ISETP.GE.U32.OR P2, PT, R17, UR7, P1 ;  /* 0x0000000711007c0c */ /* 0x000fe40008f46470 */
[----:B------:R-:W-:Y:S02]  /*02f0*/  ISETP.GE.U32.OR P3, PT, R15, UR7, P0 ;  /* 0x000000070f007c0c */ /* 0x000fe40008766470 */
[----:B------:R-:W-:-:S09]  /*0300*/  MOV R29, RZ ;  /* 0x000000ff001d7202 */ /* 0x000fd20000000f00 */
[----:B------:R-:W0:Y:S08]  /*0310*/  @!P2 LDC.64 R6, c[0x0][0x380] ;  /* 0x0000e000ff06ab82 */ /* 0x000e300000000a00 */
[----:B------:R-:W1:Y:S01]  /*0320*/  @!P3 LDC.64 R4, c[0x0][0x388] ;  /* 0x0000e200ff04bb82 */ /* 0x000e620000000a00 */
[----:B0-----:R-:W-:-:S05]  /*0330*/  @!P2 IMAD.WIDE.U32 R6, R18, 0x4, R6 ;  /* 0x000000041206a825 */ /* 0x001fca00078e0006 */
[----:B------:R-:W2:Y:S01]  /*0340*/  @!P2 LDG.E.CONSTANT R27, desc[UR10][R6.64] ;  /* 0x0000000a061ba981 */ /* 0x000ea2000c1e9900 */
[----:B-1----:R-:W-:-:S05]  /*0350*/  @!P3 IMAD.WIDE.U32 R8, R19, 0x4, R4 ;  /* 0x000000041308b825 */ /* 0x002fca00078e0004 */
[----:B------:R-:W3:Y:S01]  /*0360*/  @!P3 LDG.E.CONSTANT R29, desc[UR10][R8.64] ;  /* 0x0000000a081db981 */ /* 0x000ee2000c1e9900 */
[----:B------:R-:W-:-:S04]  /*0370*/  IADD3 R4, PT, PT, R17, 0x10, RZ ;  /* 0x0000001011047810 */ /* 0x000fc80007ffe0ff */
[----:B------:R-:W-:-:S13]  /*0380*/  ISETP.GE.U32.OR P2, PT, R4, UR7, P1 ;  /* 0x0000000704007c0c */ /* 0x000fda0008f46470 */
[----:B------:R-:W0:Y:S01]  /*0390*/  @!P2 LDC.64 R4, c[0x0][0x380] ;  /* 0x0000e000ff04ab82 */ /* 0x000e220000000a00 */
[----:B------:R-:W-:-:S05]  /*03a0*/  @!P2 IADD3 R11, PT, PT, R18, 0x10, RZ ;  /* 0x00000010120ba810 */ /* 0x000fca0007ffe0ff */
[----:B0-----:R-:W-:-:S04]  /*03b0*/  @!P2 IMAD.WIDE.U32 R4, R11, 0x4, R4 ;  /* 0x000000040b04a825 */ /* 0x001fc800078e0004 */
[----:B------:R-:W-:-:S06]  /*03c0*/  HFMA2 R23, -RZ, RZ, 0, 0 ;  /* 0x00000000ff177431 */ /* 0x000fcc00000001ff */
[----:B------:R0:W4:Y:S04]  /*03d0*/  @!P2 LDG.E.CONSTANT R23, desc[UR10][R4.64] ;  /* 0x0000000a0417a981 */ /* 0x000128000c1e9900 */
[----:B--2---:R-:W-:Y:S04]  /*03e0*/  STS [R22], R27 ;  /* 0x0000001b16007388 */ /* 0x004fe80000000800 */
[----:B---3--:R1:W-:Y:S01]  /*03f0*/  STS [R20], R29 ;  /* 0x0000001d14007388 */ /* 0x0083e20000000800 */
[----:B------:R-:W-:Y:S06]  /*0400*/  BAR.SYNC.DEFER_BLOCKING 0x0 ;  /* 0x0000000000007b1d */ /* 0x000fec0000010000 */
[----:B------:R-:W-:Y:S04]  /*0410*/  LDS R6, [R16] ;  /* 0x0000000010067984 */ /* 0x000fe80000000800 */
[----:B------:R-:W2:Y:S04]  /*0420*/  LDS.128 R8, [R2] ;  /* 0x0000000002087984 */ /* 0x000ea80000000c00 */
[----:B------:R-:W3:Y:S04]  /*0430*/  LDS R7, [R16+0x40] ;  /* 0x0000400010077984 */ /* 0x000ee80000000800 */
[----:B------:R-:W5:Y:S04]  /*0440*/  LDS R26, [R16+0x80] ;  /* 0x00008000101a7984 */ /* 0x000f680000000800 */
[----:B------:R-:W0:Y:S01]  /*0450*/  LDS R24, [R16+0xc0] ;  /* 0x0000c00010187984 */ /* 0x000e220000000800 */
[----:B-1----:R-:W-:-:S03]  /*0460*/  MOV R29, RZ ;  /* 0x000000ff001d7202 */ /* 0x002fc60000000f00 */
[----:B------:R-:W-:Y:S01]  /*0470*/  LDS R27, [R16+0x380] ;  /* 0x00038000101b7984 */ /* 0x000fe20000000800 */
[----:B--2---:R-:W-:-:S03]  /*0480*/  FFMA R6, R8, R6, R25 ;  /* 0x0000000608067223 */ /* 0x004fc60000000019 */
[----:B------:R-:W-:Y:S01]  /*0490*/  LDS R8, [R16+0x100] ;  /* 0x0001000010087984 */ /* 0x000fe20000000800 */
[----:B---3--:R-:W-:-:S03]  /*04a0*/  FFMA R7, R7, R9, R6 ;  /* 0x0000000907077223 */ /* 0x008fc60000000006 */
[----:B------:R-:W-:Y:S01]  /*04b0*/  LDS R25, [R16+0x140] ;  /* 0x0001400010197984 */ /* 0x000fe20000000800 */
[----:B-----5:R-:W-:-:S03]  /*04c0*/  FFMA R9, R26, R10, R7 ;  /* 0x0000000a1a097223 */ /* 0x020fc60000000007 */
[----:B0-----:R-:W0:Y:S04]  /*04d0*/  LDS.128 R4, [R2+0x10] ;  /* 0x0000100002047984 */ /* 0x001e280000000c00 */
[----:B------:R-:W1:Y:S01]  /*04e0*/  LDS R10, [R16+0x180] ;  /* 0x00018000100a7984 */ /* 0x000e620000000800 */
[----:B------:R-:W-:-:S03]  /*04f0*/  FFMA R9, R24, R11, R9 ;  /* 0x0000000b18097223 */ /* 0x000fc60000000009 */
[----:B------:R-:W2:Y:S04]  /*0500*/  LDS R24, [R16+0x1c0] ;  /* 0x0001c00010187984 */ /* 0x000ea80000000800 */
[----:B------:R-:W-:Y:S01]  /*0510*/  LDS R26, [R16+0x280] ;  /* 0x00028000101a7984 */ /* 0x000fe20000000800 */
[----:B0-----:R-:W-:-:S04]  /*0520*/  FFMA R4, R4, R8, R9 ;  /* 0x0000000804047223 */ /* 0x001fc80000000009 */
[----:B------:R-:W-:Y:S02]  /*0530*/  FFMA R5, R25, R5, R4 ;  /* 0x0000000519057223 */ /* 0x000fe40000000004 */
[----:B------:R-:W-:Y:S02]  /*0540*/  LDS R4, [R16+0x240] ;  /* 0x0002400010047984 */ /* 0x000fe40000000800 */
[----:B-1----:R-:W-:Y:S02]  /*0550*/  FFMA R25, R10, R6, R5 ;  /* 0x000000060a197223 */ /* 0x002fe40000000005 */
[----:B------:R-:W-:Y:S02]  /*0560*/  LDS R5, [R16+0x200] ;  /* 0x0002000010057984 */ /* 0x000fe40000000800 */
[----:B--2---:R-:W-:Y:S01]  /*0570*/  FFMA R7, R24, R7, R25 ;  /* 0x0000000718077223 */ /* 0x004fe20000000019 */
[----:B------:R-:W-:Y:S01]  /*0580*/  IADD3 R24, PT, PT, R15, 0x10, RZ ;  /* 0x000000100f187810 */ /* 0x000fe20007ffe0ff */
[----:B------:R-:W0:Y:S03]  /*0590*/  LDS.128 R8, [R2+0x20] ;  /* 0x0000200002087984 */ /* 0x000e260000000c00 */
[----:B------:R-:W-:Y:S01]  /*05a0*/  ISETP.GE.U32.OR P0, PT, R24, UR7, P0 ;  /* 0x0000000718007c0c */ /* 0x000fe20008706470 */
[----:B------:R-:W1:-:S12]  /*05b0*/  LDS R6, [R16+0x2c0] ;  /* 0x0002c00010067984 */ /* 0x000e580000000800 */
[----:B------:R-:W2:Y:S02]  /*05c0*/  @!P0 LDC.64 R24, c[0x0][0x388] ;  /* 0x0000e200ff188b82 */ /* 0x000ea40000000a00 */
[----:B--2---:R-:W-:-:S05]  /*05d0*/  @!P0 IMAD.WIDE.U32 R24, R21, 0x4, R24 ;  /* 0x0000000415188825 */ /* 0x004fca00078e0018 */
[----:B------:R-:W2:Y:S01]  /*05e0*/  @!P0 LDG.E.CONSTANT R29, desc[UR10][R24.64] ;  /* 0x0000000a181d8981 */ /* 0x000ea2000c1e9900 */
[----:B0-----:R-:W-:-:S03]  /*05f0*/  FFMA R5, R8, R5, R7 ;  /* 0x0000000508057223 */ /* 0x001fc60000000007 */
[----:B------:R-:W-:Y:S01]  /*0600*/  LDS R8, [R16+0x340] ;  /* 0x0003400010087984 */ /* 0x000fe20000000800 */
[----:B------:R-:W-:-:S03]  /*0610*/  FFMA R5, R4, R9, R5 ;  /* 0x0000000904057223 */ /* 0x000fc60000000005 */
[----:B------:R-:W-:Y:S01]  /*0620*/  LDS R9, [R16+0x300] ;  /* 0x0003000010097984 */ /* 0x000fe20000000800 */
[----:B------:R-:W-:-:S03]  /*0630*/  FFMA R5, R26, R10, R5 ;  /* 0x0000000a1a057223 */ /* 0x000fc60000000005 */
[----:B------:R-:W-:Y:S01]  /*0640*/  LDS R26, [R16+0x3c0] ;  /* 0x0003c000101a7984 */ /* 0x000fe20000000800 */
[----:B-1----:R-:W-:-:S03]  /*0650*/  FFMA R11, R6, R11, R5 ;  /* 0x0000000b060b7223 */ /* 0x002fc60000000005 */
[----:B------:R-:W0:Y:S01]  /*0660*/  LDS.128 R4, [R2+0x30] ;  /* 0x0000300002047984 */ /* 0x000e220000000c00 */
[----:B------:R-:W-:Y:S06]  /*0670*/  BAR.SYNC.DEFER_BLOCKING 0x0 ;  /* 0x0000000000007b1d */ /* 0x000fec0000010000 */
[----:B----4-:R-:W-:Y:S01]  /*0680*/  STS [R22], R23 ;  /* 0x0000001716007388 */ /* 0x010fe20000000800 */
[----:B0-----:R-:W-:-:S04]  /*0690*/  FFMA R9, R4, R9, R11 ;  /* 0x0000000904097223 */ /* 0x001fc8000000000b */
[----:B------:R-:W-:-:S04]  /*06a0*/  FFMA R28, R8, R5, R9 ;  /* 0x00000005081c7223 */ /* 0x000fc80000000009 */
[----:B------:R-:W-:-:S04]  /*06b0*/  FFMA R27, R27, R6, R28 ;  /* 0x000000061b1b7223 */ /* 0x000fc8000000001c */
[----:B------:R-:W-:Y:S01]  /*06c0*/  FFMA R5, R26, R7, R27 ;  /* 0x000000071a057223 */ /* 0x000fe2000000001b */
[----:B------:R-:W-:-:S04]  /*06d0*/  UIADD3 UR4, UPT, UPT, UR4, 0x2, URZ ;  /* 0x0000000204047890 */ /* 0x000fc8000fffe0ff */
[----:B------:R-:W-:Y:S01]  /*06e0*/  UISETP.NE.AND UP0, UPT, UR4, URZ, UPT ;  /* 0x000000ff0400728c */ /* 0x000fe2000bf05270 */
[----:B------:R-:W-:Y:S02]  /*06f0*/  IADD3 R15, PT, PT, R15, 0x20, RZ ;  /* 0x000000200f0f7810 */ /* 0x000fe40007ffe0ff */
[----:B------:R-:W-:Y:S02]  /*0700*/  IADD3 R17, PT, PT, R17, 0x20, RZ ;  /* 0x0000002011117810 */ /* 0x000fe40007ffe0ff */
[----:B------:R-:W-:Y:S02]  /*0710*/  IADD3 R18, PT, PT, R18, 0x20, RZ ;  /* 0x0000002012127810 */ /* 0x000fe40007ffe0ff */
[C---:B------:R-:W-:Y:S02]  /*0720*/  LEA R19, R12.reuse, R19, 0x5 ;  /* 0x000000130c137211 */ /* 0x040fe400078e28ff */
[----:B------:R-:W-:Y:S01]  /*0730*/  LEA R21, R12, R21, 0x5 ;  /* 0x000000150c157211 */ /* 0x000fe200078e28ff */
[----:B--2---:R-:W-:Y:S01]  /*0740*/  STS [R20], R29 ;  /* 0x0000001d14007388 */ /* 0x004fe20000000800 */
[----:B------:R-:W-:Y:S06]  /*0750*/  BAR.SYNC.DEFER_BLOCKING 0x0 ;  /* 0x0000000000007b1d */ /* 0x000fec0000010000 */
[----:B------:R-:W-:Y:S04]  /*0760*/  LDS R29, [R16] ;  /* 0x00000000101d7984 */ /* 0x000fe80000000800 */
[----:B------:R-:W0:Y:S04]  /*0770*/  LDS.128 R8, [R2] ;  /* 0x0000000002087984 */ /* 0x000e280000000c00 */
[----:B------:R-:W1:Y:S04]  /*0780*/  LDS R4, [R16+0x40] ;  /* 0x0000400010047984 */ /* 0x000e680000000800 */
[----:B------:R-:W2:Y:S04]  /*0790*/  LDS R23, [R16+0x80] ;  /* 0x0000800010177984 */ /* 0x000ea80000000800 */
[----:B------:R-:W3:Y:S01]  /*07a0*/  LDS R25, [R16+0xc0] ;  /* 0x0000c00010197984 */ /* 0x000ee20000000800 */
[----:B0-----:R-:W-:-:S03]  /*07b0*/  FFMA R5, R8, R29, R5 ;  /* 0x0000001d08057223 */ /* 0x001fc60000000005 */
[----:B------:R-:W-:Y:S01]  /*07c0*/  LDS R8, [R16+0x140] ;  /* 0x0001400010087984 */ /* 0x000fe20000000800 */
[----:B-1----:R-:W-:-:S03]  /*07d0*/  FFMA R24, R4, R9, R5 ;  /* 0x0000000904187223 */ /* 0x002fc60000000005 */
[----:B------:R-:W-:Y:S04]  /*07e0*/  LDS R9, [R16+0x100] ;  /* 0x0001000010097984 */ /* 0x000fe80000000800 */
[----:B------:R-:W0:Y:S01]  /*07f0*/  LDS.128 R4, [R2+0x10] ;  /* 0x0000100002047984 */ /* 0x000e220000000c00 */
[----:B--2---:R-:W-:-:S03]  /*0800*/  FFMA R10, R23, R10, R24 ;  /* 0x0000000a170a7223 */ /* 0x004fc60000000018 */
[----:B------:R-:W-:Y:S01]  /*0810*/  LDS R24, [R16+0x240] ;  /* 0x0002400010187984 */ /* 0x000fe20000000800 */
[----:B---3--:R-:W-:-:S03]  /*0820*/  FFMA R11, R25, R11, R10 ;  /* 0x0000000b190b7223 */ /* 0x008fc6000000000a */
[----:B------:R-:W1:Y:S04]  /*0830*/  LDS R25, [R16+0x180] ;  /* 0x0001800010197984 */ /* 0x000e680000000800 */
[----:B------:R-:W-:Y:S01]  /*0840*/  LDS R23, [R16+0x280] ;  /* 0x0002800010177984 */ /* 0x000fe20000000800 */
[----:B0-----:R-:W-:-:S03]  /*0850*/  FFMA R9, R4, R9, R11 ;  /* 0x0000000904097223 */ /* 0x001fc6000000000b */
[----:B------:R-:W0:Y:S01]  /*0860*/  LDS R4, [R16+0x1c0] ;  /* 0x0001c00010047984 */ /* 0x000e220000000800 */
[----:B------:R-:W-:-:S03]  /*0870*/  FFMA R26, R8, R5, R9 ;  /* 0x00000005081a7223 */ /* 0x000fc60000000009 */
[----:B------:R-:W-:Y:S04]  /*0880*/  LDS R5, [R16+0x200] ;  /* 0x0002000010057984 */ /* 0x000fe80000000800 */
[----:B------:R-:W2:Y:S01]  /*0890*/  LDS.128 R8, [R2+0x20] ;  /* 0x0000200002087984 */ /* 0x000ea20000000c00 */
[----:B-1----:R-:W-:-:S04]  /*08a0*/  FFMA R25, R25, R6, R26 ;  /* 0x0000000619197223 */ /* 0x002fc8000000001a */
[----:B0-----:R-:W-:Y:S02]  /*08b0*/  FFMA R7, R4, R7, R25 ;  /* 0x0000000704077223 */ /* 0x001fe40000000019 */
[----:B------:R-:W-:Y:S02]  /*08c0*/  LDS R25, [R16+0x3c0] ;  /* 0x0003c00010197984 */ /* 0x000fe40000000800 */
[----:B--2---:R-:W-:Y:S02]  /*08d0*/  FFMA R5, R8, R5, R7 ;  /* 0x0000000508057223 */ /* 0x004fe40000000007 */
[----:B------:R-:W0:Y:S02]  /*08e0*/  LDS R8, [R16+0x2c0] ;  /* 0x0002c00010087984 */ /* 0x000e240000000800 */
[----:B------:R-:W-:Y:S02]  /*08f0*/  FFMA R26, R24, R9, R5 ;  /* 0x00000009181a7223 */ /* 0x000fe40000000005 */
[----:B------:R-:W-:Y:S04]  /*0900*/  LDS R9, [R16+0x300] ;  /* 0x0003000010097984 */ /* 0x000fe80000000800 */
[----:B------:R-:W1:Y:S01]  /*0910*/  LDS.128 R4, [R2+0x30] ;  /* 0x0000300002047984 */ /* 0x000e620000000c00 */
[----:B------:R-:W-:-:S03]  /*0920*/  FFMA R23, R23, R10, R26 ;  /* 0x0000000a17177223 */ /* 0x000fc6000000001a */
[----:B------:R-:W2:Y:S04]  /*0930*/  LDS R24, [R16+0x340] ;  /* 0x0003400010187984 */ /* 0x000ea80000000800 */
[----:B------:R-:W3:Y:S01]  /*0940*/  LDS R10, [R16+0x380] ;  /* 0x00038000100a7984 */ /* 0x000ee20000000800 */
[----:B------:R-:W-:Y:S01]  /*0950*/  UIADD3 UR5, UPT, UPT, UR5, 0x20, URZ ;  /* 0x0000002005057890 */ /* 0x000fe2000fffe0ff */
[----:B0-----:R-:W-:-:S04]  /*0960*/  FFMA R11, R8, R11, R23 ;  /* 0x0000000b080b7223 */ /* 0x001fc80000000017 */
[----:B-1----:R-:W-:-:S04]  /*0970*/  FFMA R9, R4, R9, R11 ;  /* 0x0000000904097223 */ /* 0x002fc8000000000b */
[----:B--2---:R-:W-:-:S04]  /*0980*/  FFMA R5, R24, R5, R9 ;  /* 0x0000000518057223 */ /* 0x004fc80000000009 */
[----:B---3--:R-:W-:-:S04]  /*0990*/  FFMA R6, R10, R6, R5 ;  /* 0x000000060a067223 */ /* 0x008fc80000000005 */
[----:B------:R-:W-:Y:S01]  /*09a0*/  FFMA R25, R25, R7, R6 ;  /* 0x0000000719197223 */ /* 0x000fe20000000006 */
[----:B------:R-:W-:Y:S06]  /*09b0*/  BAR.SYNC.DEFER_BLOCKING 0x0 ;  /* 0x0000000000007b1d */ /* 0x000fec0000010000 */
[----:B------:R-:W-:Y:S05]  /*09c0*/  BRA.U UP0, `(.L_x_7) ;  /* 0xfffffff900387547 */ /* 0x000fea000b83ffff */
[----:B------:R-:W-:-:S12]  /*09d0*/  UIADD3 UR4, UPT, UPT, UR5, -0x10, URZ ;  /* 0xfffffff005047890 */ /* 0x000fd8000fffe0ff */
.L_x_6:
[----:B------:R-:W-:-:S09]  /*09e0*/  ULOP3.LUT UP0, URZ, UR8, 0x10, URZ, 0xc0, !UPT ;  /* 0x0000001008ff7892 */ /* 0x000fd2000f80c0ff */
[----:B------:R-:W-:Y:S05]  /*09f0*/  BRA.U UP0, `(.L_x_5) ;  /* 0x0000000100e87547 */ /* 0x000fea000b800000 */
[----:B------:R-:W0:Y:S01]  /*0a00*/  LDCU UR5, c[0x0][0x398] ;  /* 0x00007300ff0577ac */ /* 0x000e220008000800 */
[----:B------:R-:W-:Y:S01]  /*0a10*/  IADD3 R7, PT, PT, R13, UR4, RZ ;  /* 0x000000040d077c10 */ /* 0x000fe2000fffe0ff */
[----:B------:R-:W-:Y:S01]  /*0a20*/  HFMA2 R15, -RZ, RZ, 0, 0 ;  /* 0x00000000ff0f7431 */ /* 0x000fe200000001ff */
[----:B------:R-:W-:Y:S01]  /*0a30*/  IADD3 R14, PT, PT, R14, UR4, RZ ;  /* 0x000000040e0e7c10 */ /* 0x000fe2000fffe0ff */
[----:B------:R-:W1:Y:S01]  /*0a40*/  LDCU UR6, c[0x0][0x39c] ;  /* 0x00007380ff0677ac */ /* 0x000e620008000800 */
[----:B------:R-:W-:Y:S02]  /*0a50*/  ISETP.GE.U32.AND P0, PT, R7, UR7, PT ;  /* 0x0000000707007c0c */ /* 0x000fe4000bf06070 */
[----:B------:R-:W-:Y:S02]  /*0a60*/  ISETP.GE.U32.AND P1, PT, R14, UR7, PT ;  /* 0x000000070e007c0c */ /* 0x000fe4000bf26070 */
[----:B------:R-:W-:Y:S02]  /*0a70*/  MOV R21, RZ ;  /* 0x000000ff00157202 */ /* 0x000fe40000000f00 */
[----:B0-----:R-:W-:-:S02]  /*0a80*/  ISETP.GE.OR P0, PT, R0, UR5, P0 ;  /* 0x0000000500007c0c */ /* 0x001fc40008706670 */
[----:B-1----:R-:W-:-:S11]  /*0a90*/  ISETP.GE.OR P1, PT, R3, UR6, P1 ;  /* 0x0000000603007c0c */ /* 0x002fd60008f26670 */
[----:B------:R-:W0:Y:S01]  /*0aa0*/  @!P0 LDC.64 R8, c[0x0][0x380] ;  /* 0x0000e000ff088b82 */ /* 0x000e220000000a00 */
[----:B------:R-:W-:Y:S02]  /*0ab0*/  @!P0 IMAD R7, R0, UR7, R7 ;  /* 0x0000000700078c24 */ /* 0x000fe4000f8e0207 */
[----:B------:R-:W-:-:S05]  /*0ac0*/  @!P1 IMAD R13, R14, UR6, R3 ;  /* 0x000000060e0d9c24 */ /* 0x000fca000f8e0203 */
[----:B------:R-:W1:Y:S01]  /*0ad0*/  @!P1 LDC.64 R4, c[0x0][0x388] ;  /* 0x0000e200ff049b82 */ /* 0x000e620000000a00 */
[----:B0-----:R-:W-:-:S05]  /*0ae0*/  @!P0 IMAD.WIDE.U32 R8, R7, 0x4, R8 ;  /* 0x0000000407088825 */ /* 0x001fca00078e0008 */
[----:B------:R-:W2:Y:S01]  /*0af0*/  @!P0 LDG.E.CONSTANT R15, desc[UR10][R8.64] ;  /* 0x0000000a080f8981 */ /* 0x000ea2000c1e9900 */
[----:B-1----:R-:W-:-:S05]  /*0b00*/  @!P1 IMAD.WIDE.U32 R12, R13, 0x4, R4 ;  /* 0x000000040d0c9825 */ /* 0x002fca00078e0004 */
[----:B------:R-:W3:Y:S04]  /*0b10*/  @!P1 LDG.E.CONSTANT R21, desc[UR10][R12.64] ;  /* 0x0000000a0c159981 */ /* 0x000ee8000c1e9900 */
[----:B--2---:R-:W-:Y:S04]  /*0b20*/  STS [R22], R15 ;  /* 0x0000000f16007388 */ /* 0x004fe80000000800 */
[----:B---3--:R-:W-:Y:S01]  /*0b30*/  STS [R20], R21 ;  /* 0x0000001514007388 */ /* 0x008fe20000000800 */
[----:B------:R-:W-:Y:S06]  /*0b40*/  BAR.SYNC.DEFER_BLOCKING 0x0 ;  /* 0x0000000000007b1d */ /* 0x000fec0000010000 */
[----:B------:R-:W-:Y:S04]  /*0b50*/  LDS R14, [R16] ;  /* 0x00000000100e7984 */ /* 0x000fe80000000800 */
[----:B------:R-:W0:Y:S04]  /*0b60*/  LDS.128 R4, [R2] ;  /* 0x0000000002047984 */ /* 0x000e280000000c00 */
[----:B------:R-:W1:Y:S04]  /*0b70*/  LDS R23, [R16+0x40] ;  /* 0x0000400010177984 */ /* 0x000e680000000800 */
[----:B------:R-:W2:Y:S04]  /*0b80*/  LDS R27, [R16+0x80] ;  /* 0x00008000101b7984 */ /* 0x000ea80000000800 */
[----:B------:R-:W3:Y:S04]  /*0b90*/  LDS R26, [R16+0xc0] ;  /* 0x0000c000101a7984 */ /* 0x000ee80000000800 */
[----:B------:R-:W-:Y:S04]  /*0ba0*/  LDS R17, [R16+0x100] ;  /* 0x0001000010117984 */ /* 0x000fe80000000800 */
[----:B------:R-:W4:Y:S04]  /*0bb0*/  LDS.128 R8, [R2+0x10] ;  /* 0x0000100002087984 */ /* 0x000f280000000c00 */
[----:B------:R-:W5:Y:S04]  /*0bc0*/  LDS R18, [R16+0x140] ;  /* 0x0001400010127984 */ /* 0x000f680000000800 */
[----:B------:R-:W5:Y:S04]  /*0bd0*/  LDS R19, [R16+0x180] ;  /* 0x0001800010137984 */ /* 0x000f680000000800 */
[----:B------:R-:W5:Y:S04]  /*0be0*/  LDS R20, [R16+0x1c0] ;  /* 0x0001c00010147984 */ /* 0x000f680000000800 */
[----:B------:R-:W-:Y:S01]  /*0bf0*/  LDS R21, [R16+0x200] ;  /* 0x0002000010157984 */ /* 0x000fe20000000800 */
[----:B0-----:R-:W-:-:S03]  /*0c00*/  FFMA R4, R4, R14, R25 ;  /* 0x0000000e04047223 */ /* 0x001fc60000000019 */
[----:B------:R-:W-:Y:S04]  /*0c10*/  LDS R22, [R16+0x240] ;  /* 0x0002400010167984 */ /* 0x000fe80000000800 */
[----:B------:R-:W0:Y:S01]  /*0c20*/  LDS.128 R12, [R2+0x20] ;  /* 0x00002000020c7984 */ /* 0x000e220000000c00 */
[----:B-1----:R-:W-:-:S03]  /*0c30*/  FFMA R4, R23, R5, R4 ;  /* 0x0000000517047223 */ /* 0x002fc60000000004 */
[----:B------:R-:W1:Y:S01]  /*0c40*/  LDS R23, [R16+0x280] ;  /* 0x0002800010177984 */ /* 0x000e620000000800 */
[----:B--2---:R-:W-:-:S03]  /*0c50*/  FFMA R27, R27, R6, R4 ;  /* 0x000000061b1b7223 */ /* 0x004fc60000000004 */
[----:B------:R-:W2:Y:S01]  /*0c60*/  LDS R24, [R16+0x2c0] ;  /* 0x0002c00010187984 */ /* 0x000ea20000000800 */
[----:B---3--:R-:W-:-:S03]  /*0c70*/  FFMA R27, R26, R7, R27 ;  /* 0x000000071a1b7223 */ /* 0x008fc6000000001b */
[----:B------:R-:W-:Y:S04]  /*0c80*/  LDS R25, [R16+0x300] ;  /* 0x0003000010197984 */ /* 0x000fe80000000800 */
[----:B------:R-:W3:Y:S01]  /*0c90*/  LDS.128 R4, [R2+0x30] ;  /* 0x0000300002047984 */ /* 0x000ee20000000c00 */
[----:B----4-:R-:W-:-:S03]  /*0ca0*/  FFMA R27, R8, R17, R27 ;  /* 0x00000011081b7223 */ /* 0x010fc6000000001b */
[----:B------:R-:W4:Y:S04]  /*0cb0*/  LDS R26, [R16+0x340] ;  /* 0x00034000101a7984 */ /* 0x000f280000000800 */
[----:B------:R-:W4:Y:S01]  /*0cc0*/  LDS R17, [R16+0x380] ;  /* 0x0003800010117984 */ /* 0x000f220000000800 */
[----:B-----5:R-:W-:-:S03]  /*0cd0*/  FFMA R18, R18, R9, R27 ;  /* 0x0000000912127223 */ /* 0x020fc6000000001b */
[----:B------:R-:W5:Y:S01]  /*0ce0*/  LDS R8, [R16+0x3c0] ;  /* 0x0003c00010087984 */ /* 0x000f620000000800 */
[----:B------:R-:W-:-:S04]  /*0cf0*/  FFMA R19, R19, R10, R18 ;  /* 0x0000000a13137223 */ /* 0x000fc80000000012 */
[----:B------:R-:W-:-:S04]  /*0d00*/  FFMA R11, R20, R11, R19 ;  /* 0x0000000b140b7223 */ /* 0x000fc80000000013 */
[----:B0-----:R-:W-:-:S04]  /*0d10*/  FFMA R11, R12, R21, R11 ;  /* 0x000000150c0b7223 */ /* 0x001fc8000000000b */
[----:B------:R-:W-:-:S04]  /*0d20*/  FFMA R22, R22, R13, R11 ;  /* 0x0000000d16167223 */ /* 0x000fc8000000000b */
[----:B-1----:R-:W-:-:S04]  /*0d30*/  FFMA R23, R23, R14, R22 ;  /* 0x0000000e17177223 */ /* 0x002fc80000000016 */
[----:B--2---:R-:W-:-:S04]  /*0d40*/  FFMA R15, R24, R15, R23 ;  /* 0x0000000f180f7223 */ /* 0x004fc80000000017 */
[----:B---3--:R-:W-:-:S04]  /*0d50*/  FFMA R15, R4, R25, R15 ;  /* 0x00000019040f7223 */ /* 0x008fc8000000000f */
[----:B----4-:R-:W-:-:S04]  /*0d60*/  FFMA R26, R26, R5, R15 ;  /* 0x000000051a1a7223 */ /* 0x010fc8000000000f */
[----:B------:R-:W-:-:S04]  /*0d70*/  FFMA R17, R17, R6, R26 ;  /* 0x0000000611117223 */ /* 0x000fc8000000001a */
[----:B-----5:R-:W-:Y:S01]  /*0d80*/  FFMA R25, R8, R7, R17 ;  /* 0x0000000708197223 */ /* 0x020fe20000000011 */
[----:B------:R-:W-:Y:S06]  /*0d90*/  BAR.SYNC.DEFER_BLOCKING 0x0 ;  /* 0x0000000000007b1d */ /* 0x000fec0000010000 */
.L_x_5:
[----:B------:R-:W0:Y:S02]  /*0da0*/  LDCU.64 UR4, c[0x0][0x398] ;  /* 0x00007300ff0477ac */ /* 0x000e240008000a00 */
[----:B0-----:R-:W-:-:S04]  /*0db0*/  ISETP.GE.AND P0, PT, R3, UR5, PT ;  /* 0x0000000503007c0c */ /* 0x001fc8000bf06270 */
[----:B------:R-:W-:-:S13]  /*0dc0*/  ISETP.GE.OR P0, PT, R0, UR4, P0 ;  /* 0x0000000400007c0c */ /* 0x000fda0008706670 */
[----:B------:R-:W-:Y:S05]  /*0dd0*/  @P0 EXIT ;  /* 0x000000000000094d */ /* 0x000fea0003800000 */
[----:B------:R-:W0:Y:S01]  /*0de0*/  LDC.64 R4, c[0x0][0x390] ;  /* 0x0000e400ff047b82 */ /* 0x000e220000000a00 */
[----:B------:R-:W-:-:S04]  /*0df0*/  IMAD R3, R0, UR5, R3 ;  /* 0x0000000500037c24 */ /* 0x000fc8000f8e0203 */
[----:B0-----:R-:W-:-:S05]  /*0e00*/  IMAD.WIDE R2, R3, 0x4, R4 ;  /* 0x0000000403027825 */ /* 0x001fca00078e0204 */
[----:B------:R-:W-:Y:S01]  /*0e10*/  STG.E desc[UR10][R2.64], R25 ;  /* 0x0000001902007986 */ /* 0x000fe2000c10190a */
[----:B------:R-:W-:Y:S05]  /*0e20*/  EXIT ;  /* 0x000000000000794d */ /* 0x000fea0003800000 */
.L_x_8:
        /* <DEDUP_REMOVED lines=13> */
.L_x_10:


//--------------------- .nv.shared.reserved.0     --------------------------
	.section	.nv.shared.reserved.0,"aw",@nobits
	.weak		__nv_reservedSMEM_offset_0_alias
	.size		__nv_reservedSMEM_offset_0_alias, 0, 64
	.other		__nv_reservedSMEM_offset_0_alias,@"STO_CUDA_RESERVED_SHARED STV_DEFAULT"
__nv_reservedSMEM_offset_0_alias:
	.zero		0
	.zero		64


//--------------------- .nv.shared._Z20gemm_fma_fp32_kernelPKfS0_Pfiii --------------------------
	.section	.nv.shared._Z20gemm_fma_fp32_kernelPKfS0_Pfiii,"aw",@nobits
	.sectionflags	@""
	.align	4
.nv.shared._Z20gemm_fma_fp32_kernelPKfS0_Pfiii:
	.zero		3072


//--------------------- .nv.constant0._Z20gemm_mma_fp16_kernelPK6__halfS1_Pfiii --------------------------
	.section	.nv.constant0._Z20gemm_mma_fp16_kernelPK6__halfS1_Pfiii,"a",@progbits
	.sectionflags	@""
	.align	4
.nv.constant0._Z20gemm_mma_fp16_kernelPK6__halfS1_Pfiii:
	.zero		932


//--------------------- .nv.constant0._Z20gemm_fma_fp32_kernelPKfS0_Pfiii --------------------------
	.section	.nv.constant0._Z20gemm_fma_fp32_kernelPKfS0_Pfiii,"a",@progbits
	.sectionflags	@""
	.align	4
.nv.constant0._Z20gemm_fma_fp32_kernelPKfS0_Pfiii:
	.zero		932


//--------------------- SYMBOLS --------------------------

	.type		.nv.reservedSmem.offset0,@object
	.size		.nv.reservedSmem.offset0,0x4
	.type		.nv.reservedSmem.cap,@object
	.size		.nv.reservedSmem.cap,0x4
